	.target	sm_90a

	.elftype	@"ET_EXEC"


//--------------------- .note.nv.tkinfo           --------------------------
	.section	.note.nv.tkinfo,"",@"SHT_NOTE"
	.sectionflags	@"SHF_NOTE_NV_TKINFO"
	.tkinfo
        /*0018*/ 	.word	0x00000002
        /*0030*/ 	.string	""
        /*0030*/ 	.string	"ptxas"
        /*0030*/ 	.string	"Cuda compilation tools, release 13.0, V13.0.88"
        /*0030*/ 	.string	"Build cuda_13.0.r13.0/compiler.36424714_0"
        /*0030*/ 	.string	"-arch sm_90a -m 64 "



//--------------------- .note.nv.cuinfo           --------------------------
	.section	.note.nv.cuinfo,"",@"SHT_NOTE"
	.sectionflags	@"SHF_NOTE_NV_CUINFO"
        /*0018*/ 	.short	0x0002
        /*001a*/ 	.short	0x005a
        /*001c*/ 	.short	0x0082
	.zero		2


//--------------------- .nv.info                  --------------------------
	.section	.nv.info,"",@"SHT_CUDA_INFO"
	.align	4


	//----- nvinfo : EIATTR_REGCOUNT
	.align		4
        /*0000*/ 	.byte	0x04, 0x2f
        /*0002*/ 	.short	(.L_15 - .L_14)
	.align		4
.L_14:
        /*0004*/ 	.word	index@(_ZN7cutlass13device_kernelINS_4gemm6kernel13GemmUniversalIN4cute5tupleIJiiiiEEENS1_10collective13CollectiveMmaINS1_34MainloopSm90TmaGmmaWarpSpecializedILi6ENS5_IJNS4_1CILi4EEESB_NSA_ILi1EEEEEENS1_35KernelTmaWarpSpecializedCooperativeEEENS5_IJNSA_ILi128EEESG_NSA_ILi64EEEEEENS_6half_tENS5_IJSC_llEEESJ_NS5_IJlSC_lEEENS4_8TiledMMAINS4_8MMA_AtomIJNS4_4SM904GMMA26MMA_64x128x16_F32F16F16_SSILNSP_5MajorE1ELSR_0ELNSP_7ScaleInE1ELSS_1EEEEEENS4_6LayoutINS5_IJNSA_ILi2EEESC_SC_EEENS5_IJSC_NSA_ILi0EEESY_EEEEENS5_IJNS4_10UnderscoreES11_S11_EEEEENS4_23SM90_TMA_LOAD_MULTICASTENS4_14ComposedLayoutINS4_7SwizzleILi3ELi4ELi3EEENS4_18smem_ptr_flag_bitsILi16EEENSV_INS5_IJSH_NSA_ILi8EEEEEENS5_IJSC_SH_EEEEEEEvNS4_8identityES14_NS15_IS17_S19_NSV_INS5_IJS1A_SH_EEENS5_IJSH_SC_EEEEEEEvS1F_EENS_8epilogue10collective6detail29Sm90TmaWarpSpecializedAdapterINS1M_15DefaultEpilogueISJ_SL_SL_NS1L_6thread17LinearCombinationISJ_Li1EffLNS1Q_9ScaleType4KindE0ELNS_15FloatRoundStyleE2ESJ_EENS1_15EpilogueDefaultEEEEEvvEEEEvNT_6ParamsE)
        /*0008*/ 	.word	0x000000a8


	//----- nvinfo : EIATTR_FRAME_SIZE
	.align		4
.L_15:
        /*000c*/ 	.byte	0x04, 0x11
        /*000e*/ 	.short	(.L_17 - .L_16)
	.align		4
.L_16:
        /*0010*/ 	.word	index@(_ZN7cutlass13device_kernelINS_4gemm6kernel13GemmUniversalIN4cute5tupleIJiiiiEEENS1_10collective13CollectiveMmaINS1_34MainloopSm90TmaGmmaWarpSpecializedILi6ENS5_IJNS4_1CILi4EEESB_NSA_ILi1EEEEEENS1_35KernelTmaWarpSpecializedCooperativeEEENS5_IJNSA_ILi128EEESG_NSA_ILi64EEEEEENS_6half_tENS5_IJSC_llEEESJ_NS5_IJlSC_lEEENS4_8TiledMMAINS4_8MMA_AtomIJNS4_4SM904GMMA26MMA_64x128x16_F32F16F16_SSILNSP_5MajorE1ELSR_0ELNSP_7ScaleInE1ELSS_1EEEEEENS4_6LayoutINS5_IJNSA_ILi2EEESC_SC_EEENS5_IJSC_NSA_ILi0EEESY_EEEEENS5_IJNS4_10UnderscoreES11_S11_EEEEENS4_23SM90_TMA_LOAD_MULTICASTENS4_14ComposedLayoutINS4_7SwizzleILi3ELi4ELi3EEENS4_18smem_ptr_flag_bitsILi16EEENSV_INS5_IJSH_NSA_ILi8EEEEEENS5_IJSC_SH_EEEEEEEvNS4_8identityES14_NS15_IS17_S19_NSV_INS5_IJS1A_SH_EEENS5_IJSH_SC_EEEEEEEvS1F_EENS_8epilogue10collective6detail29Sm90TmaWarpSpecializedAdapterINS1M_15DefaultEpilogueISJ_SL_SL_NS1L_6thread17LinearCombinationISJ_Li1EffLNS1Q_9ScaleType4KindE0ELNS_15FloatRoundStyleE2ESJ_EENS1_15EpilogueDefaultEEEEEvvEEEEvNT_6ParamsE)
        /*0014*/ 	.word	0x00000000


	//----- nvinfo : EIATTR_MIN_STACK_SIZE
	.align		4
.L_17:
        /*0018*/ 	.byte	0x04, 0x12
        /*001a*/ 	.short	(.L_19 - .L_18)
	.align		4
.L_18:
        /*001c*/ 	.word	index@(_ZN7cutlass13device_kernelINS_4gemm6kernel13GemmUniversalIN4cute5tupleIJiiiiEEENS1_10collective13CollectiveMmaINS1_34MainloopSm90TmaGmmaWarpSpecializedILi6ENS5_IJNS4_1CILi4EEESB_NSA_ILi1EEEEEENS1_35KernelTmaWarpSpecializedCooperativeEEENS5_IJNSA_ILi128EEESG_NSA_ILi64EEEEEENS_6half_tENS5_IJSC_llEEESJ_NS5_IJlSC_lEEENS4_8TiledMMAINS4_8MMA_AtomIJNS4_4SM904GMMA26MMA_64x128x16_F32F16F16_SSILNSP_5MajorE1ELSR_0ELNSP_7ScaleInE1ELSS_1EEEEEENS4_6LayoutINS5_IJNSA_ILi2EEESC_SC_EEENS5_IJSC_NSA_ILi0EEESY_EEEEENS5_IJNS4_10UnderscoreES11_S11_EEEEENS4_23SM90_TMA_LOAD_MULTICASTENS4_14ComposedLayoutINS4_7SwizzleILi3ELi4ELi3EEENS4_18smem_ptr_flag_bitsILi16EEENSV_INS5_IJSH_NSA_ILi8EEEEEENS5_IJSC_SH_EEEEEEEvNS4_8identityES14_NS15_IS17_S19_NSV_INS5_IJS1A_SH_EEENS5_IJSH_SC_EEEEEEEvS1F_EENS_8epilogue10collective6detail29Sm90TmaWarpSpecializedAdapterINS1M_15DefaultEpilogueISJ_SL_SL_NS1L_6thread17LinearCombinationISJ_Li1EffLNS1Q_9ScaleType4KindE0ELNS_15FloatRoundStyleE2ESJ_EENS1_15EpilogueDefaultEEEEEvvEEEEvNT_6ParamsE)
        /*0020*/ 	.word	0x00000000
.L_19:


//--------------------- .nv.compat                --------------------------
	.section	.nv.compat,"",@"SHT_CUDA_COMPAT_INFO"
	.align	4
        /*0000*/ 	.byte	0x02, 0x09, 0x01, 0x00, 0x02, 0x02, 0x04, 0x00, 0x02, 0x05, 0x05, 0x00, 0x03, 0x07, 0x01, 0x01
        /*0010*/ 	.byte	0x02, 0x03, 0x01, 0x00, 0x02, 0x06, 0x01, 0x00, 0x04, 0x0b, 0x08, 0x00, 0x00, 0x00, 0x00, 0x00
        /*0020*/ 	.byte	0x00, 0x00, 0x00, 0x00


//--------------------- .nv.info._ZN7cutlass13device_kernelINS_4gemm6kernel13GemmUniversalIN4cute5tupleIJiiiiEEENS1_10collective13CollectiveMmaINS1_34MainloopSm90TmaGmmaWarpSpecializedILi6ENS5_IJNS4_1CILi4EEESB_NSA_ILi1EEEEEENS1_35KernelTmaWarpSpecializedCooperativeEEENS5_IJNSA_ILi128EEESG_NSA_ILi64EEEEEENS_6half_tENS5_IJSC_llEEESJ_NS5_IJlSC_lEEENS4_8TiledMMAINS4_8MMA_AtomIJNS4_4SM904GMMA26MMA_64x128x16_F32F16F16_SSILNSP_5MajorE1ELSR_0ELNSP_7ScaleInE1ELSS_1EEEEEENS4_6LayoutINS5_IJNSA_ILi2EEESC_SC_EEENS5_IJSC_NSA_ILi0EEESY_EEEEENS5_IJNS4_10UnderscoreES11_S11_EEEEENS4_23SM90_TMA_LOAD_MULTICASTENS4_14ComposedLayoutINS4_7SwizzleILi3ELi4ELi3EEENS4_18smem_ptr_flag_bitsILi16EEENSV_INS5_IJSH_NSA_ILi8EEEEEENS5_IJSC_SH_EEEEEEEvNS4_8identityES14_NS15_IS17_S19_NSV_INS5_IJS1A_SH_EEENS5_IJSH_SC_EEEEEEEvS1F_EENS_8epilogue10collective6detail29Sm90TmaWarpSpecializedAdapterINS1M_15DefaultEpilogueISJ_SL_SL_NS1L_6thread17LinearCombinationISJ_Li1EffLNS1Q_9ScaleType4KindE0ELNS_15FloatRoundStyleE2ESJ_EENS1_15EpilogueDefaultEEEEEvvEEEEvNT_6ParamsE --------------------------
	.section	.nv.info._ZN7cutlass13device_kernelINS_4gemm6kernel13GemmUniversalIN4cute5tupleIJiiiiEEENS1_10collective13CollectiveMmaINS1_34MainloopSm90TmaGmmaWarpSpecializedILi6ENS5_IJNS4_1CILi4EEESB_NSA_ILi1EEEEEENS1_35KernelTmaWarpSpecializedCooperativeEEENS5_IJNSA_ILi128EEESG_NSA_ILi64EEEEEENS_6half_tENS5_IJSC_llEEESJ_NS5_IJlSC_lEEENS4_8TiledMMAINS4_8MMA_AtomIJNS4_4SM904GMMA26MMA_64x128x16_F32F16F16_SSILNSP_5MajorE1ELSR_0ELNSP_7ScaleInE1ELSS_1EEEEEENS4_6LayoutINS5_IJNSA_ILi2EEESC_SC_EEENS5_IJSC_NSA_ILi0EEESY_EEEEENS5_IJNS4_10UnderscoreES11_S11_EEEEENS4_23SM90_TMA_LOAD_MULTICASTENS4_14ComposedLayoutINS4_7SwizzleILi3ELi4ELi3EEENS4_18smem_ptr_flag_bitsILi16EEENSV_INS5_IJSH_NSA_ILi8EEEEEENS5_IJSC_SH_EEEEEEEvNS4_8identityES14_NS15_IS17_S19_NSV_INS5_IJS1A_SH_EEENS5_IJSH_SC_EEEEEEEvS1F_EENS_8epilogue10collective6detail29Sm90TmaWarpSpecializedAdapterINS1M_15DefaultEpilogueISJ_SL_SL_NS1L_6thread17LinearCombinationISJ_Li1EffLNS1Q_9ScaleType4KindE0ELNS_15FloatRoundStyleE2ESJ_EENS1_15EpilogueDefaultEEEEEvvEEEEvNT_6ParamsE,"",@"SHT_CUDA_INFO"
	.sectionflags	@""
	.align	4


	//----- nvinfo : EIATTR_CUDA_API_VERSION
	.align		4
        /*0000*/ 	.byte	0x04, 0x37
        /*0002*/ 	.short	(.L_21 - .L_20)
.L_20:
        /*0004*/ 	.word	0x00000082


	//----- nvinfo : EIATTR_KPARAM_INFO
	.align		4
.L_21:
        /*0008*/ 	.byte	0x04, 0x17
        /*000a*/ 	.short	(.L_23 - .L_22)
.L_22:
        /*000c*/ 	.word	0x00000000
        /*0010*/ 	.short	0x0000
        /*0012*/ 	.short	0x0070
        /*0014*/ 	.byte	0x00, 0xf0, 0x01, 0x10


	//----- nvinfo : EIATTR_SPARSE_MMA_MASK
	.align		4
.L_23:
        /*0018*/ 	.byte	0x03, 0x50
        /*001a*/ 	.short	0x0000


	//----- nvinfo : EIATTR_MAXREG_COUNT
	.align		4
        /*001c*/ 	.byte	0x03, 0x1b
        /*001e*/ 	.short	0x00a8


	//----- nvinfo : EIATTR_NUM_BARRIERS
	.align		4
        /*0020*/ 	.byte	0x02, 0x4c
        /*0022*/ 	.byte	0x01
	.zero		1


	//----- nvinfo : EIATTR_EXTERNS
	.align		4
        /*0024*/ 	.byte	0x04, 0x0f
        /*0026*/ 	.short	(.L_25 - .L_24)


	//   ....[0]....
	.align		4
.L_24:
        /*0028*/ 	.word	index@(__assertfail)


	//----- nvinfo : EIATTR_MERCURY_ISA_VERSION
	.align		4
.L_25:
        /*002c*/ 	.byte	0x03, 0x5f
        /*002e*/ 	.short	0x0101


	//----- nvinfo : EIATTR_INT_WARP_WIDE_INSTR_OFFSETS
	.align		4
        /*0030*/ 	.byte	0x04, 0x31
        /*0032*/ 	.short	(.L_27 - .L_26)


	//   ....[0]....
.L_26:
        /*0034*/ 	.word	0x00000520


	//   ....[1]....
        /*0038*/ 	.word	0x00000540


	//   ....[2]....
        /*003c*/ 	.word	0x000006f0


	//   ....[3]....
        /*0040*/ 	.word	0x00001f50


	//----- nvinfo : EIATTR_COOP_GROUP_MASK_REGIDS
	.align		4
.L_27:
        /*0044*/ 	.byte	0x04, 0x29
        /*0046*/ 	.short	(.L_29 - .L_28)


	//   ....[0]....
.L_28:
        /*0048*/ 	.word	0xffffffff


	//   ....[1]....
        /*004c*/ 	.word	0xffffffff


	//   ....[2]....
        /*0050*/ 	.word	0xffffffff


	//   ....[3]....
        /*0054*/ 	.word	0xffffffff


	//   ....[4]....
        /*0058*/ 	.word	0xffffffff


	//   ....[5]....
        /*005c*/ 	.word	0xffffffff


	//----- nvinfo : EIATTR_COOP_GROUP_INSTR_OFFSETS
	.align		4
.L_29:
        /*0060*/ 	.byte	0x04, 0x28
        /*0062*/ 	.short	(.L_31 - .L_30)


	//   ....[0]....
.L_30:
        /*0064*/ 	.word	0x00000060


	//   ....[1]....
        /*0068*/ 	.word	0x00000070


	//   ....[2]....
        /*006c*/ 	.word	0x00000130


	//   ....[3]....
        /*0070*/ 	.word	0x00000340


	//   ....[4]....
        /*0074*/ 	.word	0x00000860


	//   ....[5]....
        /*0078*/ 	.word	0x000014e0


	//----- nvinfo : EIATTR_REG_RECONFIG
	.align		4
.L_31:
        /*007c*/ 	.byte	0x01, 0x54
	.zero		2


	//----- nvinfo : EIATTR_SYSCALL_OFFSETS
	.align		4
        /*0080*/ 	.byte	0x04, 0x46
        /*0082*/ 	.short	(.L_33 - .L_32)


	//   ....[0]....
.L_32:
        /*0084*/ 	.word	0x000016c0


	//----- nvinfo : EIATTR_MBARRIER_INSTR_OFFSETS
	.align		4
.L_33:
        /*0088*/ 	.byte	0x04, 0x39
        /*008a*/ 	.short	(.L_35 - .L_34)


	//   ....[0]....
.L_34:
        /*008c*/ 	.word	0x00000250
        /*0090*/ 	.word	0x000000ff
        /*0094*/ 	.word	0x00000000
        /*0098*/ 	.short	0x0100
        /*009a*/ 	.byte	0x08
	.zero		1


	//   ....[1]....
        /*009c*/ 	.word	0x00000260
        /*00a0*/ 	.word	0x000000ff
        /*00a4*/ 	.word	0x00000030
        /*00a8*/ 	.short	0x0100
        /*00aa*/ 	.byte	0x08
	.zero		1


	//   ....[2]....
        /*00ac*/ 	.word	0x00000270
        /*00b0*/ 	.word	0x000000ff
        /*00b4*/ 	.word	0x00000008
        /*00b8*/ 	.short	0x0100
        /*00ba*/ 	.byte	0x08
	.zero		1


	//   ....[3]....
        /*00bc*/ 	.word	0x00000280
        /*00c0*/ 	.word	0x000000ff
        /*00c4*/ 	.word	0x00000038
        /*00c8*/ 	.short	0x0100
        /*00ca*/ 	.byte	0x08
	.zero		1


	//   ....[4]....
        /*00cc*/ 	.word	0x00000290
        /*00d0*/ 	.word	0x000000ff
        /*00d4*/ 	.word	0x00000010
        /*00d8*/ 	.short	0x0100
        /*00da*/ 	.byte	0x08
	.zero		1


	//   ....[5]....
        /*00dc*/ 	.word	0x000002a0
        /*00e0*/ 	.word	0x000000ff
        /*00e4*/ 	.word	0x00000040
        /*00e8*/ 	.short	0x0100
        /*00ea*/ 	.byte	0x08
	.zero		1


	//   ....[6]....
        /*00ec*/ 	.word	0x000002b0
        /*00f0*/ 	.word	0x000000ff
        /*00f4*/ 	.word	0x00000018
        /*00f8*/ 	.short	0x0100
        /*00fa*/ 	.byte	0x08
	.zero		1


	//   ....[7]....
        /*00fc*/ 	.word	0x000002c0
        /*0100*/ 	.word	0x000000ff
        /*0104*/ 	.word	0x00000048
        /*0108*/ 	.short	0x0100
        /*010a*/ 	.byte	0x08
	.zero		1


	//   ....[8]....
        /*010c*/ 	.word	0x000002d0
        /*0110*/ 	.word	0x000000ff
        /*0114*/ 	.word	0x00000020
        /*0118*/ 	.short	0x0100
        /*011a*/ 	.byte	0x08
	.zero		1


	//   ....[9]....
        /*011c*/ 	.word	0x000002e0
        /*0120*/ 	.word	0x000000ff
        /*0124*/ 	.word	0x00000050
        /*0128*/ 	.short	0x0100
        /*012a*/ 	.byte	0x08
	.zero		1


	//   ....[10]....
        /*012c*/ 	.word	0x000002f0
        /*0130*/ 	.word	0x000000ff
        /*0134*/ 	.word	0x00000028
        /*0138*/ 	.short	0x0100
        /*013a*/ 	.byte	0x08
	.zero		1


	//   ....[11]....
        /*013c*/ 	.word	0x00000300
        /*0140*/ 	.word	0x000000ff
        /*0144*/ 	.word	0x00000058
        /*0148*/ 	.short	0x0100
        /*014a*/ 	.byte	0x08
	.zero		1


	//   ....[12]....
        /*014c*/ 	.word	0x00000770
        /*0150*/ 	.word	0x000000ff
        /*0154*/ 	.word	0x00000070
        /*0158*/ 	.short	0x0100
        /*015a*/ 	.byte	0x06
	.zero		1


	//   ....[13]....
        /*015c*/ 	.word	0x00000810
        /*0160*/ 	.word	0x000000ff
        /*0164*/ 	.word	0x00000078
        /*0168*/ 	.short	0x0100
        /*016a*/ 	.byte	0x06
	.zero		1


	//   ....[14]....
        /*016c*/ 	.word	0x00001780
        /*0170*/ 	.word	0x00000003
        /*0174*/ 	.word	0x00000000
        /*0178*/ 	.short	0x010a
        /*017a*/ 	.byte	0x3f
	.zero		1


	//   ....[15]....
        /*017c*/ 	.word	0x000017e0
        /*0180*/ 	.word	0x00000003
        /*0184*/ 	.word	0x00000000
        /*0188*/ 	.short	0x010a
        /*018a*/ 	.byte	0x3f
	.zero		1


	//   ....[16]....
        /*018c*/ 	.word	0x00001b60
        /*0190*/ 	.word	0x00000005
        /*0194*/ 	.word	0x00000000
        /*0198*/ 	.short	0x010a
        /*019a*/ 	.byte	0x3f
	.zero		1


	//   ....[17]....
        /*019c*/ 	.word	0x00001ba0
        /*01a0*/ 	.word	0x00000005
        /*01a4*/ 	.word	0x00000000
        /*01a8*/ 	.short	0x010a
        /*01aa*/ 	.byte	0x3f
	.zero		1


	//   ....[18]....
        /*01ac*/ 	.word	0x00001e00
        /*01b0*/ 	.word	0x00000004
        /*01b4*/ 	.word	0x00000000
        /*01b8*/ 	.short	0x0101
        /*01ba*/ 	.byte	0x3f
	.zero		1


	//   ....[19]....
        /*01bc*/ 	.word	0x00001ff0
        /*01c0*/ 	.word	0x00000000
        /*01c4*/ 	.word	0x00000000
        /*01c8*/ 	.short	0x0101
        /*01ca*/ 	.byte	0x3f
	.zero		1


	//   ....[20]....
        /*01cc*/ 	.word	0x00007260
        /*01d0*/ 	.word	0x00000015
        /*01d4*/ 	.word	0x00000030
        /*01d8*/ 	.short	0x010a
        /*01da*/ 	.byte	0x3f
	.zero		1


	//   ....[21]....
        /*01dc*/ 	.word	0x00007690
        /*01e0*/ 	.word	0x00000006
        /*01e4*/ 	.word	0x00000078
        /*01e8*/ 	.short	0x0101
        /*01ea*/ 	.byte	0x3f
	.zero		1


	//   ....[22]....
        /*01ec*/ 	.word	0x00007dc0
        /*01f0*/ 	.word	0x00000007
        /*01f4*/ 	.word	0x00000000
        /*01f8*/ 	.short	0x010a
        /*01fa*/ 	.byte	0x3f
	.zero		1


	//   ....[23]....
        /*01fc*/ 	.word	0x00007e40
        /*0200*/ 	.word	0x00000008
        /*0204*/ 	.word	0x00000000
        /*0208*/ 	.short	0x010a
        /*020a*/ 	.byte	0x3f
	.zero		1


	//   ....[24]....
        /*020c*/ 	.word	0x00007ed0
        /*0210*/ 	.word	0x00000009
        /*0214*/ 	.word	0x00000000
        /*0218*/ 	.short	0x010a
        /*021a*/ 	.byte	0x3f
	.zero		1


	//   ....[25]....
        /*021c*/ 	.word	0x00007f60
        /*0220*/ 	.word	0x00000008
        /*0224*/ 	.word	0x00000000
        /*0228*/ 	.short	0x010a
        /*022a*/ 	.byte	0x3f
	.zero		1


	//   ....[26]....
        /*022c*/ 	.word	0x00007ff0
        /*0230*/ 	.word	0x0000000b
        /*0234*/ 	.word	0x00000000
        /*0238*/ 	.short	0x010a
        /*023a*/ 	.byte	0x3f
	.zero		1


	//   ....[27]....
        /*023c*/ 	.word	0x00008080
        /*0240*/ 	.word	0x00000003
        /*0244*/ 	.word	0x00000000
        /*0248*/ 	.short	0x010a
        /*024a*/ 	.byte	0x3f
	.zero		1


	//   ....[28]....
        /*024c*/ 	.word	0x000080e0
        /*0250*/ 	.word	0x00000003
        /*0254*/ 	.word	0x00000000
        /*0258*/ 	.short	0x010a
        /*025a*/ 	.byte	0x3f
	.zero		1


	//   ....[29]....
        /*025c*/ 	.word	0x00008130
        /*0260*/ 	.word	0x00000005
        /*0264*/ 	.word	0x00000000
        /*0268*/ 	.short	0x010a
        /*026a*/ 	.byte	0x3f
	.zero		1


	//   ....[30]....
        /*026c*/ 	.word	0x00008200
        /*0270*/ 	.word	0x00000015
        /*0274*/ 	.word	0x00000030
        /*0278*/ 	.short	0x010a
        /*027a*/ 	.byte	0x3f
	.zero		1


	//   ....[31]....
        /*027c*/ 	.word	0x000082d0
        /*0280*/ 	.word	0x00000007
        /*0284*/ 	.word	0x00000000
        /*0288*/ 	.short	0x010a
        /*028a*/ 	.byte	0x3f
	.zero		1


	//   ....[32]....
        /*028c*/ 	.word	0x00008320
        /*0290*/ 	.word	0x00000008
        /*0294*/ 	.word	0x00000000
        /*0298*/ 	.short	0x010a
        /*029a*/ 	.byte	0x3f
	.zero		1


	//   ....[33]....
        /*029c*/ 	.word	0x00008370
        /*02a0*/ 	.word	0x00000009
        /*02a4*/ 	.word	0x00000000
        /*02a8*/ 	.short	0x010a
        /*02aa*/ 	.byte	0x3f
	.zero		1


	//   ....[34]....
        /*02ac*/ 	.word	0x000083c0
        /*02b0*/ 	.word	0x00000008
        /*02b4*/ 	.word	0x00000000
        /*02b8*/ 	.short	0x010a
        /*02ba*/ 	.byte	0x3f
	.zero		1


	//   ....[35]....
        /*02bc*/ 	.word	0x00008410
        /*02c0*/ 	.word	0x0000000b
        /*02c4*/ 	.word	0x00000000
        /*02c8*/ 	.short	0x010a
        /*02ca*/ 	.byte	0x3f
	.zero		1


	//----- nvinfo : EIATTR_NUM_MBARRIERS
	.align		4
.L_35:
        /*02cc*/ 	.byte	0x03, 0x38
        /*02ce*/ 	.short	0x000e


	//----- nvinfo : EIATTR_EXIT_INSTR_OFFSETS
	.align		4
        /*02d0*/ 	.byte	0x04, 0x1c
        /*02d2*/ 	.short	(.L_37 - .L_36)


	//   ....[0]....
.L_36:
        /*02d4*/ 	.word	0x00000a30


	//   ....[1]....
        /*02d8*/ 	.word	0x00001240


	//   ....[2]....
        /*02dc*/ 	.word	0x000068a0


	//   ....[3]....
        /*02e0*/ 	.word	0x00006e00


	//   ....[4]....
        /*02e4*/ 	.word	0x000080d0


	//----- nvinfo : EIATTR_MAX_THREADS
	.align		4
.L_37:
        /*02e8*/ 	.byte	0x04, 0x05
        /*02ea*/ 	.short	(.L_39 - .L_38)
.L_38:
        /*02ec*/ 	.word	0x00000180
        /*02f0*/ 	.word	0x00000001
        /*02f4*/ 	.word	0x00000001


	//----- nvinfo : EIATTR_CRS_STACK_SIZE
	.align		4
.L_39:
        /*02f8*/ 	.byte	0x04, 0x1e
        /*02fa*/ 	.short	(.L_41 - .L_40)
.L_40:
        /*02fc*/ 	.word	0x00000000


	//----- nvinfo : EIATTR_CBANK_PARAM_SIZE
	.align		4
.L_41:
        /*0300*/ 	.byte	0x03, 0x19
        /*0302*/ 	.short	0x0470


	//----- nvinfo : EIATTR_PARAM_CBANK
	.align		4
        /*0304*/ 	.byte	0x04, 0x0a
        /*0306*/ 	.short	(.L_43 - .L_42)
	.align		4
.L_42:
        /*0308*/ 	.word	index@(.nv.constant0._ZN7cutlass13device_kernelINS_4gemm6kernel13GemmUniversalIN4cute5tupleIJiiiiEEENS1_10collective13CollectiveMmaINS1_34MainloopSm90TmaGmmaWarpSpecializedILi6ENS5_IJNS4_1CILi4EEESB_NSA_ILi1EEEEEENS1_35KernelTmaWarpSpecializedCooperativeEEENS5_IJNSA_ILi128EEESG_NSA_ILi64EEEEEENS_6half_tENS5_IJSC_llEEESJ_NS5_IJlSC_lEEENS4_8TiledMMAINS4_8MMA_AtomIJNS4_4SM904GMMA26MMA_64x128x16_F32F16F16_SSILNSP_5MajorE1ELSR_0ELNSP_7ScaleInE1ELSS_1EEEEEENS4_6LayoutINS5_IJNSA_ILi2EEESC_SC_EEENS5_IJSC_NSA_ILi0EEESY_EEEEENS5_IJNS4_10UnderscoreES11_S11_EEEEENS4_23SM90_TMA_LOAD_MULTICASTENS4_14ComposedLayoutINS4_7SwizzleILi3ELi4ELi3EEENS4_18smem_ptr_flag_bitsILi16EEENSV_INS5_IJSH_NSA_ILi8EEEEEENS5_IJSC_SH_EEEEEEEvNS4_8identityES14_NS15_IS17_S19_NSV_INS5_IJS1A_SH_EEENS5_IJSH_SC_EEEEEEEvS1F_EENS_8epilogue10collective6detail29Sm90TmaWarpSpecializedAdapterINS1M_15DefaultEpilogueISJ_SL_SL_NS1L_6thread17LinearCombinationISJ_Li1EffLNS1Q_9ScaleType4KindE0ELNS_15FloatRoundStyleE2ESJ_EENS1_15EpilogueDefaultEEEEEvvEEEEvNT_6ParamsE)
        /*030c*/ 	.short	0x0210
        /*030e*/ 	.short	0x0470


	//----- nvinfo : EIATTR_SW_WAR
	.align		4
.L_43:
        /*0310*/ 	.byte	0x04, 0x36
        /*0312*/ 	.short	(.L_45 - .L_44)
.L_44:
        /*0314*/ 	.word	0x00000008
.L_45:


//--------------------- .nv.callgraph             --------------------------
	.section	.nv.callgraph,"",@"SHT_CUDA_CALLGRAPH"
	.align	4
	.sectionentsize	8
	.align		4
        /*0000*/ 	.word	0x00000000
	.align		4
        /*0004*/ 	.word	0xffffffff
	.align		4
        /*0008*/ 	.word	index@(_ZN7cutlass13device_kernelINS_4gemm6kernel13GemmUniversalIN4cute5tupleIJiiiiEEENS1_10collective13CollectiveMmaINS1_34MainloopSm90TmaGmmaWarpSpecializedILi6ENS5_IJNS4_1CILi4EEESB_NSA_ILi1EEEEEENS1_35KernelTmaWarpSpecializedCooperativeEEENS5_IJNSA_ILi128EEESG_NSA_ILi64EEEEEENS_6half_tENS5_IJSC_llEEESJ_NS5_IJlSC_lEEENS4_8TiledMMAINS4_8MMA_AtomIJNS4_4SM904GMMA26MMA_64x128x16_F32F16F16_SSILNSP_5MajorE1ELSR_0ELNSP_7ScaleInE1ELSS_1EEEEEENS4_6LayoutINS5_IJNSA_ILi2EEESC_SC_EEENS5_IJSC_NSA_ILi0EEESY_EEEEENS5_IJNS4_10UnderscoreES11_S11_EEEEENS4_23SM90_TMA_LOAD_MULTICASTENS4_14ComposedLayoutINS4_7SwizzleILi3ELi4ELi3EEENS4_18smem_ptr_flag_bitsILi16EEENSV_INS5_IJSH_NSA_ILi8EEEEEENS5_IJSC_SH_EEEEEEEvNS4_8identityES14_NS15_IS17_S19_NSV_INS5_IJS1A_SH_EEENS5_IJSH_SC_EEEEEEEvS1F_EENS_8epilogue10collective6detail29Sm90TmaWarpSpecializedAdapterINS1M_15DefaultEpilogueISJ_SL_SL_NS1L_6thread17LinearCombinationISJ_Li1EffLNS1Q_9ScaleType4KindE0ELNS_15FloatRoundStyleE2ESJ_EENS1_15EpilogueDefaultEEEEEvvEEEEvNT_6ParamsE)
	.align		4
        /*000c*/ 	.word	index@(__assertfail)
	.align		4
        /*0010*/ 	.word	0x00000000
	.align		4
        /*0014*/ 	.word	0xfffffffe
	.align		4
        /*0018*/ 	.word	0x00000000
	.align		4
        /*001c*/ 	.word	0xfffffffd
	.align		4
        /*0020*/ 	.word	0x00000000
	.align		4
        /*0024*/ 	.word	0xfffffffc


//--------------------- .nv.constant4             --------------------------
	.section	.nv.constant4,"a",@progbits
	.align	8
	.align		8
.nv.constant4:
        /*0000*/ 	.dword	__assertfail
	.align		8
        /*0008*/ 	.dword	__unnamed_1
	.align		8
        /*0010*/ 	.dword	_ZN40_INTERNAL_58e21dfa_4_k_cu_de88ed5c_303784cuda3std3__45__cpo5beginE
	.align		8
        /*0018*/ 	.dword	_ZN40_INTERNAL_58e21dfa_4_k_cu_de88ed5c_303784cuda3std3__45__cpo3endE
	.align		8
        /*0020*/ 	.dword	_ZN40_INTERNAL_58e21dfa_4_k_cu_de88ed5c_303784cuda3std3__45__cpo6cbeginE
	.align		8
        /*0028*/ 	.dword	_ZN40_INTERNAL_58e21dfa_4_k_cu_de88ed5c_303784cuda3std3__45__cpo4cendE
	.align		8
        /*0030*/ 	.dword	_ZN40_INTERNAL_58e21dfa_4_k_cu_de88ed5c_303784cuda3std3__442_GLOBAL__N__58e21dfa_4_k_cu_de88ed5c_303786ignoreE
	.align		8
        /*0038*/ 	.dword	_ZN40_INTERNAL_58e21dfa_4_k_cu_de88ed5c_303784cuda3std3__419piecewise_constructE
	.align		8
        /*0040*/ 	.dword	_ZN40_INTERNAL_58e21dfa_4_k_cu_de88ed5c_303784cuda3std3__48in_placeE
	.align		8
        /*0048*/ 	.dword	_ZN40_INTERNAL_58e21dfa_4_k_cu_de88ed5c_303784cuda3std6ranges3__45__cpo4swapE
	.align		8
        /*0050*/ 	.dword	_ZN40_INTERNAL_58e21dfa_4_k_cu_de88ed5c_303784cuda3std6ranges3__45__cpo9iter_moveE
	.align		8
        /*0058*/ 	.dword	_ZN40_INTERNAL_58e21dfa_4_k_cu_de88ed5c_303784cute7productE
	.align		8
        /*0060*/ 	.dword	_ZN40_INTERNAL_58e21dfa_4_k_cu_de88ed5c_303784cute1_E
	.align		8
        /*0068*/ 	.dword	$str$22
	.align		8
        /*0070*/ 	.dword	$str$23


//--------------------- .text._ZN7cutlass13device_kernelINS_4gemm6kernel13GemmUniversalIN4cute5tupleIJiiiiEEENS1_10collective13CollectiveMmaINS1_34MainloopSm90TmaGmmaWarpSpecializedILi6ENS5_IJNS4_1CILi4EEESB_NSA_ILi1EEEEEENS1_35KernelTmaWarpSpecializedCooperativeEEENS5_IJNSA_ILi128EEESG_NSA_ILi64EEEEEENS_6half_tENS5_IJSC_llEEESJ_NS5_IJlSC_lEEENS4_8TiledMMAINS4_8MMA_AtomIJNS4_4SM904GMMA26MMA_64x128x16_F32F16F16_SSILNSP_5MajorE1ELSR_0ELNSP_7ScaleInE1ELSS_1EEEEEENS4_6LayoutINS5_IJNSA_ILi2EEESC_SC_EEENS5_IJSC_NSA_ILi0EEESY_EEEEENS5_IJNS4_10UnderscoreES11_S11_EEEEENS4_23SM90_TMA_LOAD_MULTICASTENS4_14ComposedLayoutINS4_7SwizzleILi3ELi4ELi3EEENS4_18smem_ptr_flag_bitsILi16EEENSV_INS5_IJSH_NSA_ILi8EEEEEENS5_IJSC_SH_EEEEEEEvNS4_8identityES14_NS15_IS17_S19_NSV_INS5_IJS1A_SH_EEENS5_IJSH_SC_EEEEEEEvS1F_EENS_8epilogue10collective6detail29Sm90TmaWarpSpecializedAdapterINS1M_15DefaultEpilogueISJ_SL_SL_NS1L_6thread17LinearCombinationISJ_Li1EffLNS1Q_9ScaleType4KindE0ELNS_15FloatRoundStyleE2ESJ_EENS1_15EpilogueDefaultEEEEEvvEEEEvNT_6ParamsE --------------------------
	.section	.text._ZN7cutlass13device_kernelINS_4gemm6kernel13GemmUniversalIN4cute5tupleIJiiiiEEENS1_10collective13CollectiveMmaINS1_34MainloopSm90TmaGmmaWarpSpecializedILi6ENS5_IJNS4_1CILi4EEESB_NSA_ILi1EEEEEENS1_35KernelTmaWarpSpecializedCooperativeEEENS5_IJNSA_ILi128EEESG_NSA_ILi64EEEEEENS_6half_tENS5_IJSC_llEEESJ_NS5_IJlSC_lEEENS4_8TiledMMAINS4_8MMA_AtomIJNS4_4SM904GMMA26MMA_64x128x16_F32F16F16_SSILNSP_5MajorE1ELSR_0ELNSP_7ScaleInE1ELSS_1EEEEEENS4_6LayoutINS5_IJNSA_ILi2EEESC_SC_EEENS5_IJSC_NSA_ILi0EEESY_EEEEENS5_IJNS4_10UnderscoreES11_S11_EEEEENS4_23SM90_TMA_LOAD_MULTICASTENS4_14ComposedLayoutINS4_7SwizzleILi3ELi4ELi3EEENS4_18smem_ptr_flag_bitsILi16EEENSV_INS5_IJSH_NSA_ILi8EEEEEENS5_IJSC_SH_EEEEEEEvNS4_8identityES14_NS15_IS17_S19_NSV_INS5_IJS1A_SH_EEENS5_IJSH_SC_EEEEEEEvS1F_EENS_8epilogue10collective6detail29Sm90TmaWarpSpecializedAdapterINS1M_15DefaultEpilogueISJ_SL_SL_NS1L_6thread17LinearCombinationISJ_Li1EffLNS1Q_9ScaleType4KindE0ELNS_15FloatRoundStyleE2ESJ_EENS1_15EpilogueDefaultEEEEEvvEEEEvNT_6ParamsE,"ax",@progbits
	.align	128
.text._ZN7cutlass13device_kernelINS_4gemm6kernel13GemmUniversalIN4cute5tupleIJiiiiEEENS1_10collective13CollectiveMmaINS1_34MainloopSm90TmaGmmaWarpSpecializedILi6ENS5_IJNS4_1CILi4EEESB_NSA_ILi1EEEEEENS1_35KernelTmaWarpSpecializedCooperativeEEENS5_IJNSA_ILi128EEESG_NSA_ILi64EEEEEENS_6half_tENS5_IJSC_llEEESJ_NS5_IJlSC_lEEENS4_8TiledMMAINS4_8MMA_AtomIJNS4_4SM904GMMA26MMA_64x128x16_F32F16F16_SSILNSP_5MajorE1ELSR_0ELNSP_7ScaleInE1ELSS_1EEEEEENS4_6LayoutINS5_IJNSA_ILi2EEESC_SC_EEENS5_IJSC_NSA_ILi0EEESY_EEEEENS5_IJNS4_10UnderscoreES11_S11_EEEEENS4_23SM90_TMA_LOAD_MULTICASTENS4_14ComposedLayoutINS4_7SwizzleILi3ELi4ELi3EEENS4_18smem_ptr_flag_bitsILi16EEENSV_INS5_IJSH_NSA_ILi8EEEEEENS5_IJSC_SH_EEEEEEEvNS4_8identityES14_NS15_IS17_S19_NSV_INS5_IJS1A_SH_EEENS5_IJSH_SC_EEEEEEEvS1F_EENS_8epilogue10collective6detail29Sm90TmaWarpSpecializedAdapterINS1M_15DefaultEpilogueISJ_SL_SL_NS1L_6thread17LinearCombinationISJ_Li1EffLNS1Q_9ScaleType4KindE0ELNS_15FloatRoundStyleE2ESJ_EENS1_15EpilogueDefaultEEEEEvvEEEEvNT_6ParamsE:
        .type           _ZN7cutlass13device_kernelINS_4gemm6kernel13GemmUniversalIN4cute5tupleIJiiiiEEENS1_10collective13CollectiveMmaINS1_34MainloopSm90TmaGmmaWarpSpecializedILi6ENS5_IJNS4_1CILi4EEESB_NSA_ILi1EEEEEENS1_35KernelTmaWarpSpecializedCooperativeEEENS5_IJNSA_ILi128EEESG_NSA_ILi64EEEEEENS_6half_tENS5_IJSC_llEEESJ_NS5_IJlSC_lEEENS4_8TiledMMAINS4_8MMA_AtomIJNS4_4SM904GMMA26MMA_64x128x16_F32F16F16_SSILNSP_5MajorE1ELSR_0ELNSP_7ScaleInE1ELSS_1EEEEEENS4_6LayoutINS5_IJNSA_ILi2EEESC_SC_EEENS5_IJSC_NSA_ILi0EEESY_EEEEENS5_IJNS4_10UnderscoreES11_S11_EEEEENS4_23SM90_TMA_LOAD_MULTICASTENS4_14ComposedLayoutINS4_7SwizzleILi3ELi4ELi3EEENS4_18smem_ptr_flag_bitsILi16EEENSV_INS5_IJSH_NSA_ILi8EEEEEENS5_IJSC_SH_EEEEEEEvNS4_8identityES14_NS15_IS17_S19_NSV_INS5_IJS1A_SH_EEENS5_IJSH_SC_EEEEEEEvS1F_EENS_8epilogue10collective6detail29Sm90TmaWarpSpecializedAdapterINS1M_15DefaultEpilogueISJ_SL_SL_NS1L_6thread17LinearCombinationISJ_Li1EffLNS1Q_9ScaleType4KindE0ELNS_15FloatRoundStyleE2ESJ_EENS1_15EpilogueDefaultEEEEEvvEEEEvNT_6ParamsE,@function
        .size           _ZN7cutlass13device_kernelINS_4gemm6kernel13GemmUniversalIN4cute5tupleIJiiiiEEENS1_10collective13CollectiveMmaINS1_34MainloopSm90TmaGmmaWarpSpecializedILi6ENS5_IJNS4_1CILi4EEESB_NSA_ILi1EEEEEENS1_35KernelTmaWarpSpecializedCooperativeEEENS5_IJNSA_ILi128EEESG_NSA_ILi64EEEEEENS_6half_tENS5_IJSC_llEEESJ_NS5_IJlSC_lEEENS4_8TiledMMAINS4_8MMA_AtomIJNS4_4SM904GMMA26MMA_64x128x16_F32F16F16_SSILNSP_5MajorE1ELSR_0ELNSP_7ScaleInE1ELSS_1EEEEEENS4_6LayoutINS5_IJNSA_ILi2EEESC_SC_EEENS5_IJSC_NSA_ILi0EEESY_EEEEENS5_IJNS4_10UnderscoreES11_S11_EEEEENS4_23SM90_TMA_LOAD_MULTICASTENS4_14ComposedLayoutINS4_7SwizzleILi3ELi4ELi3EEENS4_18smem_ptr_flag_bitsILi16EEENSV_INS5_IJSH_NSA_ILi8EEEEEENS5_IJSC_SH_EEEEEEEvNS4_8identityES14_NS15_IS17_S19_NSV_INS5_IJS1A_SH_EEENS5_IJSH_SC_EEEEEEEvS1F_EENS_8epilogue10collective6detail29Sm90TmaWarpSpecializedAdapterINS1M_15DefaultEpilogueISJ_SL_SL_NS1L_6thread17LinearCombinationISJ_Li1EffLNS1Q_9ScaleType4KindE0ELNS_15FloatRoundStyleE2ESJ_EENS1_15EpilogueDefaultEEEEEvvEEEEvNT_6ParamsE,(.L_x_201 - _ZN7cutlass13device_kernelINS_4gemm6kernel13GemmUniversalIN4cute5tupleIJiiiiEEENS1_10collective13CollectiveMmaINS1_34MainloopSm90TmaGmmaWarpSpecializedILi6ENS5_IJNS4_1CILi4EEESB_NSA_ILi1EEEEEENS1_35KernelTmaWarpSpecializedCooperativeEEENS5_IJNSA_ILi128EEESG_NSA_ILi64EEEEEENS_6half_tENS5_IJSC_llEEESJ_NS5_IJlSC_lEEENS4_8TiledMMAINS4_8MMA_AtomIJNS4_4SM904GMMA26MMA_64x128x16_F32F16F16_SSILNSP_5MajorE1ELSR_0ELNSP_7ScaleInE1ELSS_1EEEEEENS4_6LayoutINS5_IJNSA_ILi2EEESC_SC_EEENS5_IJSC_NSA_ILi0EEESY_EEEEENS5_IJNS4_10UnderscoreES11_S11_EEEEENS4_23SM90_TMA_LOAD_MULTICASTENS4_14ComposedLayoutINS4_7SwizzleILi3ELi4ELi3EEENS4_18smem_ptr_flag_bitsILi16EEENSV_INS5_IJSH_NSA_ILi8EEEEEENS5_IJSC_SH_EEEEEEEvNS4_8identityES14_NS15_IS17_S19_NSV_INS5_IJS1A_SH_EEENS5_IJSH_SC_EEEEEEEvS1F_EENS_8epilogue10collective6detail29Sm90TmaWarpSpecializedAdapterINS1M_15DefaultEpilogueISJ_SL_SL_NS1L_6thread17LinearCombinationISJ_Li1EffLNS1Q_9ScaleType4KindE0ELNS_15FloatRoundStyleE2ESJ_EENS1_15EpilogueDefaultEEEEEvvEEEEvNT_6ParamsE)
        .other          _ZN7cutlass13device_kernelINS_4gemm6kernel13GemmUniversalIN4cute5tupleIJiiiiEEENS1_10collective13CollectiveMmaINS1_34MainloopSm90TmaGmmaWarpSpecializedILi6ENS5_IJNS4_1CILi4EEESB_NSA_ILi1EEEEEENS1_35KernelTmaWarpSpecializedCooperativeEEENS5_IJNSA_ILi128EEESG_NSA_ILi64EEEEEENS_6half_tENS5_IJSC_llEEESJ_NS5_IJlSC_lEEENS4_8TiledMMAINS4_8MMA_AtomIJNS4_4SM904GMMA26MMA_64x128x16_F32F16F16_SSILNSP_5MajorE1ELSR_0ELNSP_7ScaleInE1ELSS_1EEEEEENS4_6LayoutINS5_IJNSA_ILi2EEESC_SC_EEENS5_IJSC_NSA_ILi0EEESY_EEEEENS5_IJNS4_10UnderscoreES11_S11_EEEEENS4_23SM90_TMA_LOAD_MULTICASTENS4_14ComposedLayoutINS4_7SwizzleILi3ELi4ELi3EEENS4_18smem_ptr_flag_bitsILi16EEENSV_INS5_IJSH_NSA_ILi8EEEEEENS5_IJSC_SH_EEEEEEEvNS4_8identityES14_NS15_IS17_S19_NSV_INS5_IJS1A_SH_EEENS5_IJSH_SC_EEEEEEEvS1F_EENS_8epilogue10collective6detail29Sm90TmaWarpSpecializedAdapterINS1M_15DefaultEpilogueISJ_SL_SL_NS1L_6thread17LinearCombinationISJ_Li1EffLNS1Q_9ScaleType4KindE0ELNS_15FloatRoundStyleE2ESJ_EENS1_15EpilogueDefaultEEEEEvvEEEEvNT_6ParamsE,@"STO_CUDA_ENTRY STV_DEFAULT"
_ZN7cutlass13device_kernelINS_4gemm6kernel13GemmUniversalIN4cute5tupleIJiiiiEEENS1_10collective13CollectiveMmaINS1_34MainloopSm90TmaGmmaWarpSpecializedILi6ENS5_IJNS4_1CILi4EEESB_NSA_ILi1EEEEEENS1_35KernelTmaWarpSpecializedCooperativeEEENS5_IJNSA_ILi128EEESG_NSA_ILi64EEEEEENS_6half_tENS5_IJSC_llEEESJ_NS5_IJlSC_lEEENS4_8TiledMMAINS4_8MMA_AtomIJNS4_4SM904GMMA26MMA_64x128x16_F32F16F16_SSILNSP_5MajorE1ELSR_0ELNSP_7ScaleInE1ELSS_1EEEEEENS4_6LayoutINS5_IJNSA_ILi2EEESC_SC_EEENS5_IJSC_NSA_ILi0EEESY_EEEEENS5_IJNS4_10UnderscoreES11_S11_EEEEENS4_23SM90_TMA_LOAD_MULTICASTENS4_14ComposedLayoutINS4_7SwizzleILi3ELi4ELi3EEENS4_18smem_ptr_flag_bitsILi16EEENSV_INS5_IJSH_NSA_ILi8EEEEEENS5_IJSC_SH_EEEEEEEvNS4_8identityES14_NS15_IS17_S19_NSV_INS5_IJS1A_SH_EEENS5_IJSH_SC_EEEEEEEvS1F_EENS_8epilogue10collective6detail29Sm90TmaWarpSpecializedAdapterINS1M_15DefaultEpilogueISJ_SL_SL_NS1L_6thread17LinearCombinationISJ_Li1EffLNS1Q_9ScaleType4KindE0ELNS_15FloatRoundStyleE2ESJ_EENS1_15EpilogueDefaultEEEEEvvEEEEvNT_6ParamsE:
[----:B------:R-:W0:Y:S01]  /*0000*/  LDC R1, c[0x0][0x28] ;  /* 0x00000a00ff017b82 */ /* 0x000e220000000800 */
[----:B------:R-:W1:Y:S01]  /*0010*/  S2R R95, SR_TID.X ;  /* 0x00000000005f7919 */ /* 0x000e620000002100 */
[----:B------:R-:W-:Y:S01]  /*0020*/  ELECT P0, URZ, PT ;  /* 0x00000000003f782f */ /* 0x000fe20003800000 */
[----:B------:R-:W-:Y:S01]  /*0030*/  BSSY B0, `(.L_x_0) ;  /* 0x000000f000007945 */ /* 0x000fe20003800000 */
[--C-:B-1----:R-:W-:Y:S02]  /*0040*/  SHF.R.U32.HI R0, RZ, 0x5, R95.reuse ;  /* 0x00000005ff007819 */ /* 0x102fe4000001165f */
[----:B------:R-:W-:-:S03]  /*0050*/  SHF.R.U32.HI R7, RZ, 0x7, R95 ;  /* 0x00000007ff077819 */ /* 0x000fc6000001165f */
[----:B------:R-:W1:Y:S04]  /*0060*/  SHFL.IDX PT, R3, R0, RZ, 0x1f ;  /* 0x00001fff00037589 */ /* 0x000e6800000e0000 */
[----:B------:R2:W3:Y:S01]  /*0070*/  SHFL.IDX PT, R2, R7, RZ, 0x1f ;  /* 0x00001fff07027589 */ /* 0x0004e200000e0000 */
[----:B-1----:R-:W-:-:S13]  /*0080*/  ISETP.NE.OR P0, PT, R3, RZ, !P0 ;  /* 0x000000ff0300720c */ /* 0x002fda0004705670 */
[----:B0-23--:R-:W-:Y:S05]  /*0090*/  @P0 BRA `(.L_x_1) ;  /* 0x0000000000200947 */ /* 0x00dfea0003800000 */
[----:B------:R-:W-:Y:S02]  /*00a0*/  ULDC.64 UR4, c[0x0][0x198] ;  /* 0x0000660000047ab9 */ /* 0x000fe40000000a00 */
[----:B------:R-:W-:Y:S02]  /*00b0*/  UIADD3 UR6, UP0, UR4, 0xf0, URZ ;  /* 0x000000f004067890 */ /* 0x000fe4000ff1e03f */
[----:B------:R-:W-:Y:S02]  /*00c0*/  UIADD3 UR4, UP1, UR4, 0x1f0, URZ ;  /* 0x000001f004047890 */ /* 0x000fe4000ff3e03f */
[----:B------:R-:W-:Y:S02]  /*00d0*/  UIADD3.X UR7, URZ, UR5, URZ, UP0, !UPT ;  /* 0x000000053f077290 */ /* 0x000fe400087fe43f */
[----:B------:R-:W-:-:S07]  /*00e0*/  UIADD3.X UR5, URZ, UR5, URZ, UP1, !UPT ;  /* 0x000000053f057290 */ /* 0x000fce0008ffe43f */
[----:B------:R0:W-:Y:S02]  /*00f0*/  UTMACCTL.PF [UR6] ;  /* 0x00000000060079b9 */ /* 0x0001e40008040000 */
[----:B------:R0:W-:Y:S02]  /*0100*/  UTMACCTL.PF [UR4] ;  /* 0x00000000040079b9 */ /* 0x0001e40008040000 */
[----:B0-----:R-:W-:Y:S01]  /*0110*/  NOP ;  /* 0x0000000000007918 */ /* 0x001fe20000000000 */
.L_x_1:
[----:B------:R-:W-:Y:S05]  /*0120*/  BSYNC B0 ;  /* 0x0000000000007941 */ /* 0x000fea0003800000 */
.L_x_0:
[----:B------:R-:W0:Y:S01]  /*0130*/  SHFL.IDX PT, R5, R0, RZ, 0x1f ;  /* 0x00001fff00057589 */ /* 0x000e2200000e0000 */
[----:B------:R-:W-:-:S04]  /*0140*/  SHF.R.S32.HI R4, RZ, 0x1f, R95 ;  /* 0x0000001fff047819 */ /* 0x000fc8000001145f */
[----:B------:R-:W-:Y:S02]  /*0150*/  LEA.HI R4, R4, R95, RZ, 0x7 ;  /* 0x0000005f04047211 */ /* 0x000fe400078f38ff */
[----:B0-----:R-:W-:-:S13]  /*0160*/  ISETP.NE.AND P0, PT, R5, RZ, PT ;  /* 0x000000ff0500720c */ /* 0x001fda0003f05270 */
[----:B------:R-:W-:Y:S05]  /*0170*/  @P0 BRA `(.L_x_2) ;  /* 0x0000000000680947 */ /* 0x000fea0003800000 */
[----:B------:R-:W0:Y:S01]  /*0180*/  S2UR UR8, SR_CgaCtaId ;  /* 0x00000000000879c3 */ /* 0x000e220000008800 */
[----:B------:R-:W-:Y:S01]  /*0190*/  UMOV UR4, 0x400 ;  /* 0x0000040000047882 */ /* 0x000fe20000000000 */
[----:B------:R-:W-:Y:S01]  /*01a0*/  UMOV UR5, 0x1 ;  /* 0x0000000100057882 */ /* 0x000fe20000000000 */
[----:B------:R-:W-:Y:S01]  /*01b0*/  UMOV UR6, 0xe ;  /* 0x0000000e00067882 */ /* 0x000fe20000000000 */
[----:B------:R-:W-:Y:S01]  /*01c0*/  ELECT P0, URZ, PT ;  /* 0x00000000003f782f */ /* 0x000fe20003800000 */
[----:B------:R-:W-:-:S04]  /*01d0*/  UIADD3 UR6, -UR6, 0x100000, URZ ;  /* 0x0010000006067890 */ /* 0x000fc8000fffe13f */
[----:B------:R-:W-:Y:S02]  /*01e0*/  USHF.L.U32 UR7, UR6, 0xb, URZ ;  /* 0x0000000b06077899 */ /* 0x000fe4000800063f */
[----:B------:R-:W-:Y:S02]  /*01f0*/  USHF.L.U32 UR6, UR6, 0x1, URZ ;  /* 0x0000000106067899 */ /* 0x000fe4000800063f */
[----:B0-----:R-:W-:Y:S02]  /*0200*/  ULEA UR8, UR8, UR4, 0x18 ;  /* 0x0000000408087291 */ /* 0x001fe4000f8ec03f */
[----:B------:R-:W-:-:S04]  /*0210*/  UIADD3 UR4, -UR5, 0x100000, URZ ;  /* 0x0010000005047890 */ /* 0x000fc8000fffe13f */
[----:B------:R-:W-:Y:S02]  /*0220*/  USHF.L.U32 UR5, UR4, 0xb, URZ ;  /* 0x0000000b04057899 */ /* 0x000fe4000800063f */
[----:B------:R-:W-:Y:S01]  /*0230*/  USHF.L.U32 UR4, UR4, 0x1, URZ ;  /* 0x0000000104047899 */ /* 0x000fe2000800063f */
[----:B------:R-:W0:Y:S11]  /*0240*/  FENCE.VIEW.ASYNC.S ;  /* 0x00000000000073c6 */ /* 0x000e360000000000 */
[----:B0-----:R0:W1:Y:S01]  /*0250*/  SYNCS.EXCH.64 URZ, [UR8], UR4 ;  /* 0x00000004083f75b2 */ /* 0x0010620008000100 */
[----:B------:R0:W2:Y:S01]  /*0260*/  SYNCS.EXCH.64 URZ, [UR8+0x30], UR6 ;  /* 0x00003006083f75b2 */ /* 0x0000a20008000100 */
[----:B------:R0:W3:Y:S01]  /*0270*/  SYNCS.EXCH.64 URZ, [UR8+0x8], UR4 ;  /* 0x00000804083f75b2 */ /* 0x0000e20008000100 */
[----:B------:R0:W4:Y:S01]  /*0280*/  SYNCS.EXCH.64 URZ, [UR8+0x38], UR6 ;  /* 0x00003806083f75b2 */ /* 0x0001220008000100 */
[----:B------:R0:W0:Y:S01]  /*0290*/  SYNCS.EXCH.64 URZ, [UR8+0x10], UR4 ;  /* 0x00001004083f75b2 */ /* 0x0000220008000100 */
[----:B------:R0:W0:Y:S01]  /*02a0*/  SYNCS.EXCH.64 URZ, [UR8+0x40], UR6 ;  /* 0x00004006083f75b2 */ /* 0x0000220008000100 */
[----:B------:R0:W0:Y:S01]  /*02b0*/  SYNCS.EXCH.64 URZ, [UR8+0x18], UR4 ;  /* 0x00001804083f75b2 */ /* 0x0000220008000100 */
[----:B------:R0:W0:Y:S01]  /*02c0*/  SYNCS.EXCH.64 URZ, [UR8+0x48], UR6 ;  /* 0x00004806083f75b2 */ /* 0x0000220008000100 */
[----:B------:R0:W0:Y:S01]  /*02d0*/  SYNCS.EXCH.64 URZ, [UR8+0x20], UR4 ;  /* 0x00002004083f75b2 */ /* 0x0000220008000100 */
[----:B------:R0:W0:Y:S01]  /*02e0*/  SYNCS.EXCH.64 URZ, [UR8+0x50], UR6 ;  /* 0x00005006083f75b2 */ /* 0x0000220008000100 */
[----:B------:R0:W0:Y:S01]  /*02f0*/  SYNCS.EXCH.64 URZ, [UR8+0x28], UR4 ;  /* 0x00002804083f75b2 */ /* 0x0000220008000100 */
[----:B------:R0:W0:Y:S01]  /*0300*/  SYNCS.EXCH.64 URZ, [UR8+0x58], UR6 ;  /* 0x00005806083f75b2 */ /* 0x0000220008000100 */
[----:B------:R-:W-:Y:S01]  /*0310*/  NOP ;  /* 0x0000000000007918 */ /* 0x000fe20000000000 */
.L_x_2:
[----:B0-----:R-:W0:Y:S01]  /*0320*/  S2UR UR8, SR_CTAID.X ;  /* 0x00000000000879c3 */ /* 0x001e220000002500 */
[----:B------:R-:W-:Y:S01]  /*0330*/  LOP3.LUT R4, R4, 0xffffff80, RZ, 0xc0, !PT ;  /* 0xffffff8004047812 */ /* 0x000fe200078ec0ff */
[----:B------:R-:W5:Y:S01]  /*0340*/  SHFL.IDX PT, R0, R0, RZ, 0x1f ;  /* 0x00001fff00007589 */ /* 0x000f6200000e0000 */
[----:B------:R-:W-:Y:S01]  /*0350*/  SHF.R.S32.HI R10, RZ, 0x1f, R5 ;  /* 0x0000001fff0a7819 */ /* 0x000fe20000011405 */
[----:B------:R-:W-:Y:S01]  /*0360*/  ULDC UR4, c[0x0][0x150] ;  /* 0x0000540000047ab9 */ /* 0x000fe20000000800 */
[----:B------:R-:W-:Y:S01]  /*0370*/  ELECT P0, URZ, PT ;  /* 0x00000000003f782f */ /* 0x000fe20003800000 */
[----:B------:R-:W-:Y:S01]  /*0380*/  IMAD.IADD R8, R95, 0x1, -R4 ;  /* 0x000000015f087824 */ /* 0x000fe200078e0a04 */
[----:B------:R-:W-:Y:S01]  /*0390*/  LEA.HI R10, R10, R5, RZ, 0x2 ;  /* 0x000000050a0a7211 */ /* 0x000fe200078f10ff */
[----:B------:R-:W1:Y:S01]  /*03a0*/  S2R R4, SR_CTAID.Y ;  /* 0x0000000000047919 */ /* 0x000e620000002600 */
[----:B------:R-:W2:Y:S01]  /*03b0*/  LDC R12, c[0x0][0x144] ;  /* 0x00005100ff0c7b82 */ /* 0x000ea20000000800 */
[----:B------:R-:W-:Y:S01]  /*03c0*/  NOP ;  /* 0x0000000000007918 */ /* 0x000fe20000000000 */
[----:B------:R-:W-:Y:S01]  /*03d0*/  SHF.R.S32.HI R9, RZ, 0x1f, R8 ;  /* 0x0000001fff097819 */ /* 0x000fe20000011408 */
[----:B------:R-:W-:Y:S01]  /*03e0*/  NOP ;  /* 0x0000000000007918 */ /* 0x000fe20000000000 */
[----:B------:R-:W-:Y:S01]  /*03f0*/  LOP3.LUT R10, R10, 0x3ffffffc, RZ, 0xc0, !PT ;  /* 0x3ffffffc0a0a7812 */ /* 0x000fe200078ec0ff */
[----:B------:R-:W-:Y:S01]  /*0400*/  IMAD.MOV.U32 R22, RZ, RZ, 0x1 ;  /* 0x00000001ff167424 */ /* 0x000fe200078e00ff */
[----:B------:R-:W-:-:S02]  /*0410*/  LEA.HI R9, R9, R8, RZ, 0x3 ;  /* 0x0000000809097211 */ /* 0x000fc400078f18ff */
[----:B------:R-:W3:Y:S01]  /*0420*/  LDC R13, c[0x0][0x140] ;  /* 0x00005000ff0d7b82 */ /* 0x000ee20000000800 */
[----:B------:R-:W-:Y:S01]  /*0430*/  IMAD.IADD R10, R5, 0x1, -R10 ;  /* 0x00000001050a7824 */ /* 0x000fe200078e0a0a */
[--C-:B------:R-:W-:Y:S02]  /*0440*/  SHF.R.S32.HI R6, RZ, 0x3, R9.reuse ;  /* 0x00000003ff067819 */ /* 0x100fe40000011409 */
[----:B------:R-:W-:Y:S02]  /*0450*/  SHF.R.S32.HI R9, RZ, 0x1f, R9 ;  /* 0x0000001fff097819 */ /* 0x000fe40000011409 */
[----:B------:R-:W-:Y:S02]  /*0460*/  ISETP.NE.AND P3, PT, R2, RZ, PT ;  /* 0x000000ff0200720c */ /* 0x000fe40003f65270 */
[----:B0-----:R-:W-:Y:S02]  /*0470*/  I2FP.F32.U32 R11, UR8 ;  /* 0x00000008000b7c45 */ /* 0x001fe40008201000 */
[----:B------:R-:W-:-:S02]  /*0480*/  LEA.HI R9, R9, R6, RZ, 0x2 ;  /* 0x0000000609097211 */ /* 0x000fc400078f10ff */
[----:B-----5:R-:W-:Y:S01]  /*0490*/  ISETP.NE.OR P0, PT, R0, RZ, !P0 ;  /* 0x000000ff0000720c */ /* 0x020fe20004705670 */
[----:B------:R-:W-:Y:S01]  /*04a0*/  FMUL R11, R11, UR4 ;  /* 0x000000040b0b7c20 */ /* 0x000fe20008400000 */
[----:B------:R-:W-:Y:S01]  /*04b0*/  LOP3.LUT R9, R9, 0xfffffffc, RZ, 0xc0, !PT ;  /* 0xfffffffc09097812 */ /* 0x000fe200078ec0ff */
[----:B------:R-:W-:Y:S01]  /*04c0*/  ULDC UR4, c[0x0][0x154] ;  /* 0x0000550000047ab9 */ /* 0x000fe20000000800 */
[----:B------:R-:W-:-:S03]  /*04d0*/  SHF.R.S32.HI R0, RZ, 0x1f, R3 ;  /* 0x0000001fff007819 */ /* 0x000fc60000011403 */
[----:B------:R-:W0:Y:S01]  /*04e0*/  F2I.U32.TRUNC.NTZ R11, R11 ;  /* 0x0000000b000b7305 */ /* 0x000e22000020f000 */
[----:B------:R-:W-:Y:S01]  /*04f0*/  IMAD.IADD R9, R6, 0x1, -R9 ;  /* 0x0000000106097824 */ /* 0x000fe200078e0a09 */
[----:B------:R-:W-:-:S03]  /*0500*/  LEA.HI R0, R0, R3, RZ, 0x2 ;  /* 0x0000000300007211 */ /* 0x000fc600078f10ff */
[----:B------:R-:W-:Y:S01]  /*0510*/  IMAD R10, R10, 0x4, R9 ;  /* 0x000000040a0a7824 */ /* 0x000fe200078e0209 */
[----:B------:R-:W-:Y:S01]  /*0520*/  VOTEU.ALL UP0, P0 ;  /* 0x00000000003f7886 */ /* 0x000fe20000000000 */
[----:B------:R-:W-:Y:S01]  /*0530*/  LOP3.LUT R0, R0, 0xfffffffc, RZ, 0xc0, !PT ;  /* 0xfffffffc00007812 */ /* 0x000fe200078ec0ff */
[----:B------:R-:W-:Y:S01]  /*0540*/  VOTEU.ALL UP1, P0 ;  /* 0x00000000003f7886 */ /* 0x000fe20000020000 */
[C---:B------:R-:W-:Y:S01]  /*0550*/  IMAD.SHL.U32 R19, R10.reuse, 0x4, RZ ;  /* 0x000000040a137824 */ /* 0x040fe200078e00ff */
[----:B------:R-:W-:Y:S01]  /*0560*/  SHF.R.S32.HI R9, RZ, 0x1f, R10 ;  /* 0x0000001fff097819 */ /* 0x000fe2000001140a */
[----:B------:R-:W5:Y:S01]  /*0570*/  @!UP0 S2UR UR7, SR_CgaCtaId ;  /* 0x00000000000789c3 */ /* 0x000f620000008800 */
[----:B------:R-:W-:Y:S01]  /*0580*/  IMAD.IADD R3, R3, 0x1, -R0 ;  /* 0x0000000103037824 */ /* 0x000fe200078e0a00 */
[----:B------:R-:W-:Y:S01]  /*0590*/  @!UP0 UMOV UR6, 0x400 ;  /* 0x0000040000068882 */ /* 0x000fe20000000000 */
[----:B------:R-:W-:Y:S01]  /*05a0*/  LEA.HI R9, R9, R10, RZ, 0x2 ;  /* 0x0000000a09097211 */ /* 0x000fe200078f10ff */
[----:B0-----:R-:W-:Y:S01]  /*05b0*/  IMAD.MOV R15, RZ, RZ, -R11 ;  /* 0x000000ffff0f7224 */ /* 0x001fe200078e0a0b */
[----:B------:R-:W-:-:S02]  /*05c0*/  LOP3.LUT R19, R10, 0xc, R19, 0x78, !PT ;  /* 0x0000000c0a137812 */ /* 0x000fc400078e7813 */
[----:B------:R-:W-:Y:S01]  /*05d0*/  LOP3.LUT R11, R9, 0xfffffffc, RZ, 0xc0, !PT ;  /* 0xfffffffc090b7812 */ /* 0x000fe200078ec0ff */
[----:B--2---:R-:W-:Y:S01]  /*05e0*/  IMAD R6, R12, R15, UR8 ;  /* 0x000000080c067e24 */ /* 0x004fe2000f8e020f */
[----:B-1----:R-:W-:Y:S01]  /*05f0*/  I2FP.F32.U32 R12, R4 ;  /* 0x00000004000c7245 */ /* 0x002fe20000201000 */
[----:B------:R-:W0:Y:S01]  /*0600*/  LDC R9, c[0x0][0x148] ;  /* 0x00005200ff097b82 */ /* 0x000e220000000800 */
[----:B------:R-:W-:Y:S01]  /*0610*/  ISETP.NE.AND P1, PT, R3, 0x3, PT ;  /* 0x000000030300780c */ /* 0x000fe20003f25270 */
[----:B------:R-:W-:Y:S01]  /*0620*/  IMAD.IADD R11, R10, 0x1, -R11 ;  /* 0x000000010a0b7824 */ /* 0x000fe200078e0a0b */
[----:B---3--:R-:W-:Y:S01]  /*0630*/  ISETP.EQ.U32.AND P2, PT, R13, 0x1, PT ;  /* 0x000000010d00780c */ /* 0x008fe20003f42070 */
[----:B------:R-:W-:Y:S01]  /*0640*/  FMUL R12, R12, UR4 ;  /* 0x000000040c0c7c20 */ /* 0x000fe20008400000 */
[----:B------:R-:W-:Y:S01]  /*0650*/  UMOV UR4, 0x20 ;  /* 0x0000002000047882 */ /* 0x000fe20000000000 */
[----:B------:R-:W-:Y:S01]  /*0660*/  ISETP.EQ.OR P1, PT, R3, RZ, !P1 ;  /* 0x000000ff0300720c */ /* 0x000fe20004f22670 */
[----:B------:R-:W-:-:S04]  /*0670*/  @!UP0 UIADD3 UR4, -UR4, 0x100000, URZ ;  /* 0x0010000004048890 */ /* 0x000fc8000fffe13f */
[----:B------:R-:W-:Y:S02]  /*0680*/  @!UP0 USHF.L.U32 UR5, UR4, 0xb, URZ ;  /* 0x0000000b04058899 */ /* 0x000fe4000800063f */
[----:B------:R-:W-:Y:S01]  /*0690*/  @!UP0 USHF.L.U32 UR4, UR4, 0x1, URZ ;  /* 0x0000000104048899 */ /* 0x000fe2000800063f */
[----:B------:R-:W-:Y:S01]  /*06a0*/  ISETP.NE.AND P4, PT, R11, R6, PT ;  /* 0x000000060b00720c */ /* 0x000fe20003f85270 */
[----:B------:R-:W1:Y:S01]  /*06b0*/  F2I.U32.TRUNC.NTZ R12, R12 ;  /* 0x0000000c000c7305 */ /* 0x000e62000020f000 */
[----:B------:R-:W-:Y:S01]  /*06c0*/  ISETP.EQ.AND P1, PT, R2, RZ, P1 ;  /* 0x000000ff0200720c */ /* 0x000fe20000f22270 */
[----:B-----5:R-:W-:-:S03]  /*06d0*/  @!UP0 ULEA UR6, UR7, UR6, 0x18 ;  /* 0x0000000607068291 */ /* 0x020fc6000f8ec03f */
[----:B------:R-:W-:Y:S01]  /*06e0*/  SEL R18, RZ, 0x1, !P1 ;  /* 0x00000001ff127807 */ /* 0x000fe20004800000 */
[----:B------:R-:W-:Y:S01]  /*06f0*/  VOTEU.ALL UP0, P0 ;  /* 0x00000000003f7886 */ /* 0x000fe20000000000 */
[----:B------:R-:W-:Y:S01]  /*0700*/  LOP3.LUT P0, RZ, R8, 0x7, RZ, 0xc0, !PT ;  /* 0x0000000708ff7812 */ /* 0x000fe2000780c0ff */
[----:B------:R-:W-:-:S04]  /*0710*/  VIADD R8, R2, 0xffffffff ;  /* 0xffffffff02087836 */ /* 0x000fc80000000000 */
[----:B------:R-:W-:Y:S02]  /*0720*/  @P4 SHF.R.S32.HI R0, RZ, 0x1f, R19 ;  /* 0x0000001fff004819 */ /* 0x000fe40000011413 */
[----:B------:R-:W-:Y:S01]  /*0730*/  ISETP.LT.U32.AND P0, PT, R19, 0x10, !P0 ;  /* 0x000000101300780c */ /* 0x000fe20004701070 */
[----:B-1----:R-:W-:Y:S01]  /*0740*/  IMAD.MOV R23, RZ, RZ, -R12 ;  /* 0x000000ffff177224 */ /* 0x002fe200078e0a0c */
[----:B------:R-:W-:Y:S01]  /*0750*/  @P4 LEA.HI R0, R0, R19, RZ, 0x2 ;  /* 0x0000001300004211 */ /* 0x000fe200078f10ff */
[----:B------:R-:W1:Y:S02]  /*0760*/  FENCE.VIEW.ASYNC.S ;  /* 0x00000000000073c6 */ /* 0x000e640000000000 */
[----:B-1----:R1:W2:Y:S01]  /*0770*/  @!UP0 SYNCS.EXCH.64 URZ, [UR6+0x70], UR4 ;  /* 0x00007004063f85b2 */ /* 0x0022a20008000100 */
[----:B------:R-:W-:Y:S01]  /*0780*/  ISETP.GE.U32.AND P6, PT, R8, 0x2, PT ;  /* 0x000000020800780c */ /* 0x000fe20003fc6070 */
[----:B0-----:R-:W-:Y:S01]  /*0790*/  IMAD R11, R9, R23, R4 ;  /* 0x00000017090b7224 */ /* 0x001fe200078e0204 */
[----:B------:R-:W-:-:S02]  /*07a0*/  @P4 SHF.R.S32.HI R0, RZ, 0x2, R0 ;  /* 0x00000002ff004819 */ /* 0x000fc40000011400 */
[----:B------:R-:W-:Y:S02]  /*07b0*/  SEL R18, R18, 0x2, P6 ;  /* 0x0000000212127807 */ /* 0x000fe40003000000 */
[----:B------:R-:W-:Y:S02]  /*07c0*/  @P4 ISETP.NE.AND P5, PT, R0, R11, PT ;  /* 0x0000000b0000420c */ /* 0x000fe40003fa5270 */
[----:B------:R-:W-:Y:S02]  /*07d0*/  SEL R11, RZ, 0x1, !P0 ;  /* 0x00000001ff0b7807 */ /* 0x000fe40004000000 */
[----:B------:R-:W-:Y:S02]  /*07e0*/  @P4 SEL R22, RZ, 0x1, P5 ;  /* 0x00000001ff164807 */ /* 0x000fe40002800000 */
[----:B------:R-:W-:Y:S02]  /*07f0*/  LOP3.LUT R0, R95, 0x7f, RZ, 0xc0, !PT ;  /* 0x0000007f5f007812 */ /* 0x000fe400078ec0ff */
[----:B------:R-:W-:Y:S01]  /*0800*/  LOP3.LUT R22, R22, R11, RZ, 0xc0, !PT ;  /* 0x0000000b16167212 */ /* 0x000fe200078ec0ff */
[----:B------:R1:W0:Y:S01]  /*0810*/  @!UP1 SYNCS.EXCH.64 URZ, [UR6+0x78], UR4 ;  /* 0x00007804063f95b2 */ /* 0x0002220008000100 */
[----:B------:R-:W-:Y:S01]  /*0820*/  NOP ;  /* 0x0000000000007918 */ /* 0x000fe20000000000 */
[----:B-12---:R-:W-:Y:S05]  /*0830*/  @!P2 BRA `(.L_x_3) ;  /* 0x000000000008a947 */ /* 0x006fea0003800000 */
[----:B0---4-:R-:W-:Y:S01]  /*0840*/  UCGABAR_ARV ;  /* 0x00000000000079c7 */ /* 0x011fe20008000000 */
[----:B------:R-:W-:Y:S05]  /*0850*/  BRA `(.L_x_4) ;  /* 0x0000000000047947 */ /* 0x000fea0003800000 */
.L_x_3:
[----:B0---4-:R-:W-:Y:S01]  /*0860*/  NOP ;  /* 0x0000000000007918 */ /* 0x011fe20000000000 */
.L_x_4:
[----:B------:R-:W0:Y:S01]  /*0870*/  LDC R2, c[0x0][0x65c] ;  /* 0x00019700ff027b82 */ /* 0x000e220000000800 */
[----:B------:R-:W-:Y:S02]  /*0880*/  IMAD.U32 R10, RZ, RZ, UR8 ;  /* 0x00000008ff0a7e24 */ /* 0x000fe4000f8e00ff */
[----:B------:R-:W-:Y:S01]  /*0890*/  IMAD.MOV.U32 R11, RZ, RZ, RZ ;  /* 0x000000ffff0b7224 */ /* 0x000fe200078e00ff */
[----:B0-----:R-:W-:-:S04]  /*08a0*/  ISETP.NE.AND P1, PT, R2, 0x1, PT ;  /* 0x000000010200780c */ /* 0x001fc80003f25270 */
[----:B------:R-:W-:-:S09]  /*08b0*/  P2R R5, PR, RZ, 0x2 ;  /* 0x00000002ff057803 */ /* 0x000fd20000000000 */
[----:B------:R-:W0:Y:S01]  /*08c0*/  @P1 LDC R17, c[0x0][0x10] ;  /* 0x00000400ff111b82 */ /* 0x000e220000000800 */
[----:B------:R-:W-:Y:S02]  /*08d0*/  @P1 IMAD.MOV.U32 R5, RZ, RZ, RZ ;  /* 0x000000ffff051224 */ /* 0x000fe400078e00ff */
[----:B------:R-:W-:-:S05]  /*08e0*/  @P1 IMAD.MOV.U32 R15, RZ, RZ, RZ ;  /* 0x000000ffff0f1224 */ /* 0x000fca00078e00ff */
[----:B------:R-:W1:Y:S01]  /*08f0*/  @!P1 LDC R13, c[0x0][0xc] ;  /* 0x00000300ff0d9b82 */ /* 0x000e620000000800 */
[----:B------:R-:W-:Y:S01]  /*0900*/  ULDC UR4, c[0x0][0xc] ;  /* 0x0000030000047ab9 */ /* 0x000fe20000000800 */
[----:B------:R-:W-:Y:S01]  /*0910*/  ULDC UR5, c[0x0][0x10] ;  /* 0x0000040000057ab9 */ /* 0x000fe20000000800 */
[----:B------:R-:W-:Y:S01]  /*0920*/  ULDC UR6, c[0x0][0x14] ;  /* 0x0000050000067ab9 */ /* 0x000fe20000000800 */
[----:B------:R-:W-:-:S04]  /*0930*/  UIMAD.WIDE.U32 UR4, UR4, UR5, URZ ;  /* 0x00000005040472a5 */ /* 0x000fc8000f8e003f */
[----:B------:R-:W-:Y:S02]  /*0940*/  UIMAD.WIDE.U32 UR36, UR4, UR6, URZ ;  /* 0x00000006042472a5 */ /* 0x000fe4000f8e003f */
[----:B------:R-:W-:-:S04]  /*0950*/  UIMAD UR42, UR5, UR6, URZ ;  /* 0x00000006052a72a4 */ /* 0x000fc8000f8e023f */
[----:B------:R-:W-:Y:S01]  /*0960*/  UIADD3 UR42, UR37, UR42, URZ ;  /* 0x0000002a252a7290 */ /* 0x000fe2000fffe03f */
[----:B0-----:R-:W-:-:S04]  /*0970*/  @P1 IMAD.WIDE.U32 R16, R17, UR8, R4 ;  /* 0x0000000811101c25 */ /* 0x001fc8000f8e0004 */
[----:B------:R-:W-:Y:S02]  /*0980*/  @P1 IMAD.IADD R17, R17, 0x1, R15 ;  /* 0x0000000111111824 */ /* 0x000fe400078e020f */
[----:B-1----:R-:W-:-:S04]  /*0990*/  @!P1 IMAD.WIDE.U32 R10, R4, R13, R10 ;  /* 0x0000000d040a9225 */ /* 0x002fc800078e000a */
[----:B------:R-:W-:Y:S02]  /*09a0*/  @!P1 IMAD.MOV.U32 R16, RZ, RZ, R10 ;  /* 0x000000ffff109224 */ /* 0x000fe400078e000a */
[----:B------:R-:W-:Y:S01]  /*09b0*/  @!P1 IMAD.MOV.U32 R17, RZ, RZ, R11 ;  /* 0x000000ffff119224 */ /* 0x000fe200078e000b */
[----:B------:R-:W-:Y:S06]  /*09c0*/  @!P2 BRA `(.L_x_5) ;  /* 0x00000000000ca947 */ /* 0x000fec0003800000 */
[----:B------:R-:W-:Y:S01]  /*09d0*/  UCGABAR_WAIT ;  /* 0x0000000000007dc7 */ /* 0x000fe20008000000 */
[----:B------:R-:W-:Y:S01]  /*09e0*/  CCTL.IVALL ;  /* 0x00000000ff00798f */ /* 0x000fe20002000000 */
[----:B------:R-:W-:Y:S05]  /*09f0*/  BRA `(.L_x_6) ;  /* 0x0000000000047947 */ /* 0x000fea0003800000 */
.L_x_5:
[----:B------:R-:W-:Y:S06]  /*0a00*/  BAR.SYNC.DEFER_BLOCKING 0x0 ;  /* 0x0000000000007b1d */ /* 0x000fec0000010000 */
.L_x_6:
[----:B------:R-:W-:Y:S05]  /*0a10*/  @!P3 BRA `(.L_x_7) ;  /* 0x0000005c00a4b947 */ /* 0x000fea0003800000 */
[----:B------:R-:W-:-:S13]  /*0a20*/  ISETP.GT.U32.AND P0, PT, R8, 0x1, PT ;  /* 0x000000010800780c */ /* 0x000fda0003f04070 */
[----:B------:R-:W-:Y:S05]  /*0a30*/  @P0 EXIT ;  /* 0x000000000000094d */ /* 0x000fea0003800000 */
[----:B------:R-:W-:Y:S01]  /*0a40*/  ULDC.64 UR4, c[0x0][0x650] ;  /* 0x0001940000047ab9 */ /* 0x000fe20000000a00 */
[----:B------:R-:W-:Y:S01]  /*0a50*/  PRMT R3, RZ, 0x7610, R3 ;  /* 0x00007610ff037816 */ /* 0x000fe20000000003 */
[----:B------:R-:W-:Y:S01]  /*0a60*/  IMAD.MOV.U32 R103, RZ, RZ, -0x1 ;  /* 0xffffffffff677424 */ /* 0x000fe200078e00ff */
[----:B------:R-:W-:Y:S01]  /*0a70*/  ISETP.GE.U32.AND P0, PT, R16, UR4, PT ;  /* 0x0000000410007c0c */ /* 0x000fe2000bf06070 */
[----:B------:R-:W-:Y:S02]  /*0a80*/  IMAD.MOV.U32 R100, RZ, RZ, -0x1 ;  /* 0xffffffffff647424 */ /* 0x000fe400078e00ff */
[----:B------:R-:W-:Y:S01]  /*0a90*/  IMAD.MOV.U32 R101, RZ, RZ, -0x1 ;  /* 0xffffffffff657424 */ /* 0x000fe200078e00ff */
[----:B------:R-:W-:-:S13]  /*0aa0*/  ISETP.GE.U32.AND.EX P0, PT, R17, UR5, PT, P0 ;  /* 0x0000000511007c0c */ /* 0x000fda000bf06100 */
[----:B------:R-:W-:Y:S05]  /*0ab0*/  @P0 BRA `(.L_x_8) ;  /* 0x0000000400280947 */ /* 0x000fea0003800000 */
[----:B------:R-:W0:Y:S01]  /*0ac0*/  LDC.64 R24, c[0x0][0x628] ;  /* 0x00018a00ff187b82 */ /* 0x000e220000000a00 */
[----:B------:R-:W-:Y:S02]  /*0ad0*/  IMAD.MOV.U32 R10, RZ, RZ, R16 ;  /* 0x000000ffff0a7224 */ /* 0x000fe400078e0010 */
[----:B------:R-:W-:-:S05]  /*0ae0*/  IMAD.MOV.U32 R11, RZ, RZ, R17 ;  /* 0x000000ffff0b7224 */ /* 0x000fca00078e0011 */
[----:B------:R-:W1:Y:S08]  /*0af0*/  LDC R8, c[0x0][0x630] ;  /* 0x00018c00ff087b82 */ /* 0x000e700000000800 */
[----:B------:R-:W2:Y:S01]  /*0b00*/  LDC.64 R26, c[0x0][0x620] ;  /* 0x00018800ff1a7b82 */ /* 0x000ea20000000a00 */
[----:B0-----:R-:W-:-:S04]  /*0b10*/  ISETP.NE.U32.AND P0, PT, R24, RZ, PT ;  /* 0x000000ff1800720c */ /* 0x001fc80003f05070 */
[----:B------:R-:W-:-:S13]  /*0b20*/  ISETP.NE.AND.EX P0, PT, R25, RZ, PT, P0 ;  /* 0x000000ff1900720c */ /* 0x000fda0003f05300 */
[----:B-12---:R-:W-:Y:S05]  /*0b30*/  @!P0 BRA `(.L_x_9) ;  /* 0x0000000000288947 */ /* 0x006fea0003800000 */
[----:B------:R-:W0:Y:S02]  /*0b40*/  LDC R3, c[0x0][0x634] ;  /* 0x00018d00ff037b82 */ /* 0x000e240000000800 */
[----:B0-----:R-:W-:-:S05]  /*0b50*/  IADD3 R3, P0, R16, R3, RZ ;  /* 0x0000000310037210 */ /* 0x001fca0007f1e0ff */
[----:B------:R-:W-:-:S04]  /*0b60*/  IMAD.X R21, RZ, RZ, R17, P0 ;  /* 0x000000ffff157224 */ /* 0x000fc800000e0611 */
[----:B------:R-:W-:-:S04]  /*0b70*/  IMAD.WIDE.U32 R10, R21, R24, RZ ;  /* 0x00000018150a7225 */ /* 0x000fc800078e00ff */
[----:B------:R-:W-:-:S04]  /*0b80*/  IMAD.WIDE.U32 R12, P0, R3, R25, R10 ;  /* 0x00000019030c7225 */ /* 0x000fc8000780000a */
[----:B------:R-:W-:-:S04]  /*0b90*/  IMAD.WIDE.U32 R10, R3, R24, RZ ;  /* 0x00000018030a7225 */ /* 0x000fc800078e00ff */
[----:B------:R-:W-:Y:S01]  /*0ba0*/  IMAD.X R15, RZ, RZ, RZ, P0 ;  /* 0x000000ffff0f7224 */ /* 0x000fe200000e06ff */
[----:B------:R-:W-:Y:S01]  /*0bb0*/  IADD3 RZ, P0, R11, R12, RZ ;  /* 0x0000000c0bff7210 */ /* 0x000fe20007f1e0ff */
[----:B------:R-:W-:-:S04]  /*0bc0*/  IMAD.MOV.U32 R14, RZ, RZ, R13 ;  /* 0x000000ffff0e7224 */ /* 0x000fc800078e000d */
[----:B------:R-:W-:-:S08]  /*0bd0*/  IMAD.WIDE.U32.X R10, R21, R25, R14, P0 ;  /* 0x00000019150a7225 */ /* 0x000fd000000e040e */
.L_x_9:
[----:B------:R-:W0:Y:S01]  /*0be0*/  LDC.64 R30, c[0x0][0x640] ;  /* 0x00019000ff1e7b82 */ /* 0x000e220000000a00 */
[-CC-:B------:R-:W-:Y:S01]  /*0bf0*/  SHF.R.U64 R101, R10, R8.reuse, R11.reuse ;  /* 0x000000080a657219 */ /* 0x180fe2000000120b */
[----:B------:R-:W-:Y:S01]  /*0c00*/  IMAD R29, R9, R23, R4 ;  /* 0x00000017091d7224 */ /* 0x000fe200078e0204 */
[----:B------:R-:W-:Y:S01]  /*0c10*/  SHF.R.U32.HI R3, RZ, R8, R11 ;  /* 0x00000008ff037219 */ /* 0x000fe2000001160b */
[----:B------:R-:W-:Y:S01]  /*0c20*/  IMAD.MOV.U32 R23, RZ, RZ, 0x1 ;  /* 0x00000001ff177424 */ /* 0x000fe200078e00ff */
[----:B------:R-:W-:-:S03]  /*0c30*/  IADD3 R5, P0, RZ, -R101, RZ ;  /* 0x80000065ff057210 */ /* 0x000fc60007f1e0ff */
[----:B------:R-:W1:Y:S02]  /*0c40*/  LDC R12, c[0x0][0x618] ;  /* 0x00018600ff0c7b82 */ /* 0x000e640000000800 */
[----:B------:R-:W-:Y:S02]  /*0c50*/  IMAD.X R3, RZ, RZ, ~R3, P0 ;  /* 0x000000ffff037224 */ /* 0x000fe400000e0e03 */
[----:B------:R-:W-:-:S04]  /*0c60*/  IMAD.WIDE.U32 R10, R5, R26, R16 ;  /* 0x0000001a050a7225 */ /* 0x000fc800078e0010 */
[----:B------:R-:W2:Y:S01]  /*0c70*/  LDC R20, c[0x0][0x608] ;  /* 0x00018200ff147b82 */ /* 0x000ea20000000800 */
[----:B------:R-:W-:Y:S02]  /*0c80*/  IMAD R8, R3, R26, RZ ;  /* 0x0000001a03087224 */ /* 0x000fe400078e02ff */
[----:B------:R-:W-:Y:S02]  /*0c90*/  IMAD.MOV.U32 R3, RZ, RZ, -0x1 ;  /* 0xffffffffff037424 */ /* 0x000fe400078e00ff */
[----:B------:R-:W-:-:S03]  /*0ca0*/  IMAD R5, R5, R27, R8 ;  /* 0x0000001b05057224 */ /* 0x000fc600078e0208 */
[----:B------:R-:W3:Y:S01]  /*0cb0*/  LDC R28, c[0x0][0x658] ;  /* 0x00019600ff1c7b82 */ /* 0x000ee20000000800 */
[----:B------:R-:W-:Y:S01]  /*0cc0*/  IMAD.IADD R5, R11, 0x1, R5 ;  /* 0x000000010b057824 */ /* 0x000fe200078e0205 */
[----:B0-----:R-:W-:-:S04]  /*0cd0*/  ISETP.NE.U32.AND P0, PT, R30, RZ, PT ;  /* 0x000000ff1e00720c */ /* 0x001fc80003f05070 */
[----:B------:R-:W-:Y:S02]  /*0ce0*/  ISETP.NE.AND.EX P0, PT, R31, RZ, PT, P0 ;  /* 0x000000ff1f00720c */ /* 0x000fe40003f05300 */
[----:B------:R-:W0:Y:S01]  /*0cf0*/  LDC R24, c[0x0][0x600] ;  /* 0x00018000ff187b82 */ /* 0x000e220000000800 */
[-CC-:B-1----:R-:W-:Y:S02]  /*0d00*/  SHF.R.U64 R14, R10, R12.reuse, R5.reuse ;  /* 0x0000000c0a0e7219 */ /* 0x182fe40000001205 */
[----:B------:R-:W-:-:S05]  /*0d10*/  SHF.R.U32.HI R5, RZ, R12, R5 ;  /* 0x0000000cff057219 */ /* 0x000fca0000011605 */
[----:B------:R-:W1:Y:S01]  /*0d20*/  LDC R15, c[0x0][0x648] ;  /* 0x00019200ff0f7b82 */ /* 0x000e620000000800 */
[-CC-:B--2---:R-:W-:Y:S02]  /*0d30*/  SHF.R.U64 R27, R14, R20.reuse, R5.reuse ;  /* 0x000000140e1b7219 */ /* 0x184fe40000001205 */
[----:B------:R-:W-:-:S05]  /*0d40*/  SHF.R.U32.HI R5, RZ, R20, R5 ;  /* 0x00000014ff057219 */ /* 0x000fca0000011605 */
[----:B------:R-:W2:Y:S01]  /*0d50*/  LDC R21, c[0x0][0x638] ;  /* 0x00018e00ff157b82 */ /* 0x000ea20000000800 */
[-CC-:B---3--:R-:W-:Y:S02]  /*0d60*/  SHF.R.U64 R20, R27, R28.reuse, R5.reuse ;  /* 0x0000001c1b147219 */ /* 0x188fe40000001205 */
[-C--:B------:R-:W-:Y:S02]  /*0d70*/  SHF.L.U32 R3, R3, R28.reuse, RZ ;  /* 0x0000001c03037219 */ /* 0x080fe400000006ff */
[----:B------:R-:W-:Y:S01]  /*0d80*/  SHF.R.U32.HI R5, RZ, R28, R5 ;  /* 0x0000001cff057219 */ /* 0x000fe20000011605 */
[----:B------:R-:W-:Y:S01]  /*0d90*/  IMAD.MOV.U32 R4, RZ, RZ, R20 ;  /* 0x000000ffff047224 */ /* 0x000fe200078e0014 */
[----:B------:R-:W-:Y:S01]  /*0da0*/  LOP3.LUT R12, RZ, R3, RZ, 0x33, !PT ;  /* 0x00000003ff0c7212 */ /* 0x000fe200078e33ff */
[----:B------:R-:W3:Y:S01]  /*0db0*/  LDC R25, c[0x0][0x610] ;  /* 0x00018400ff197b82 */ /* 0x000ee20000000800 */
[----:B------:R-:W-:Y:S05]  /*0dc0*/  @!P0 BRA `(.L_x_10) ;  /* 0x0000000000288947 */ /* 0x000fea0003800000 */
[----:B------:R-:W4:Y:S02]  /*0dd0*/  LDC R3, c[0x0][0x64c] ;  /* 0x00019300ff037b82 */ /* 0x000f240000000800 */
[----:B----4-:R-:W-:-:S05]  /*0de0*/  IADD3 R3, P0, R20, R3, RZ ;  /* 0x0000000314037210 */ /* 0x010fca0007f1e0ff */
        /* <DEDUP_REMOVED lines=8> */
.L_x_10:
[----:B-1----:R-:W-:Y:S01]  /*0e70*/  SHF.R.U64 R4, R4, R15, R5 ;  /* 0x0000000f04047219 */ /* 0x002fe20000001205 */
[----:B0-----:R-:W-:Y:S01]  /*0e80*/  VIADD R5, R24, 0xffffffff ;  /* 0xffffffff18057836 */ /* 0x001fe20000000000 */
[----:B------:R-:W-:Y:S02]  /*0e90*/  SHF.L.U32 R3, R23, R28, RZ ;  /* 0x0000001c17037219 */ /* 0x000fe400000006ff */
[----:B------:R-:W-:Y:S01]  /*0ea0*/  LOP3.LUT R12, R27, R12, RZ, 0xc0, !PT ;  /* 0x0000000c1b0c7212 */ /* 0x000fe200078ec0ff */
[----:B------:R-:W-:Y:S01]  /*0eb0*/  IMAD.MOV R8, RZ, RZ, -R4 ;  /* 0x000000ffff087224 */ /* 0x000fe200078e0a04 */
[----:B------:R-:W-:Y:S02]  /*0ec0*/  SEL R6, R6, R29, !P1 ;  /* 0x0000001d06067207 */ /* 0x000fe40004800000 */
[----:B------:R-:W-:Y:S01]  /*0ed0*/  LOP3.LUT R5, R14, R5, RZ, 0xc0, !PT ;  /* 0x000000050e057212 */ /* 0x000fe200078ec0ff */
[----:B------:R-:W-:Y:S02]  /*0ee0*/  IMAD R9, R3, R4, R12 ;  /* 0x0000000403097224 */ /* 0x000fe400078e020c */
[----:B--2---:R-:W-:-:S02]  /*0ef0*/  IMAD R3, R8, R21, R20 ;  /* 0x0000001508037224 */ /* 0x004fc400078e0214 */
[----:B---3--:R-:W-:Y:S02]  /*0f00*/  IMAD R6, R9, R25, R6 ;  /* 0x0000001909067224 */ /* 0x008fe400078e0206 */
[----:B------:R-:W-:Y:S02]  /*0f10*/  IMAD R103, R3, R24, R5 ;  /* 0x0000001803677224 */ /* 0x000fe400078e0205 */
[----:B------:R-:W-:-:S03]  /*0f20*/  IMAD.MOV.U32 R4, RZ, RZ, 0x1 ;  /* 0x00000001ff047424 */ /* 0x000fc600078e00ff */
[----:B------:R-:W-:Y:S02]  /*0f30*/  SEL R100, R103, R6, !P1 ;  /* 0x0000000667647207 */ /* 0x000fe40004800000 */
[----:B------:R-:W-:Y:S02]  /*0f40*/  PRMT R3, R4, 0x7610, R3 ;  /* 0x0000761004037816 */ /* 0x000fe40000000003 */
[----:B------:R-:W-:-:S07]  /*0f50*/  SEL R103, R6, R103, !P1 ;  /* 0x0000006706677207 */ /* 0x000fce0004800000 */
.L_x_8:
[----:B------:R-:W-:-:S08]  /*0f60*/  NOP ;  /* 0x0000000000007918 */ /* 0x000fd00000000000 */
[----:B------:R-:W0:Y:S02]  /*0f70*/  USETMAXREG.TRY_ALLOC.CTAPOOL UP0, 0xe8 ;  /* 0x000000e8000079c8 */ /* 0x000e240008000600 */
[----:B0-----:R-:W-:-:S13]  /*0f80*/  PLOP3.LUT P0, PT, PT, PT, UP0, 0x80, 0x0 ;  /* 0x000000000000781c */ /* 0x001fda0003f0f008 */
[----:B------:R-:W-:Y:S05]  /*0f90*/  @!P0 BRA `(.L_x_8) ;  /* 0xfffffffc00f08947 */ /* 0x000fea000383ffff */
[----:B------:R-:W-:Y:S01]  /*0fa0*/  ULDC.64 UR4, c[0x0][0x598] ;  /* 0x0001660000047ab9 */ /* 0x000fe20000000a00 */
[----:B------:R-:W-:Y:S01]  /*0fb0*/  ULDC.64 UR38, c[0x0][0x208] ;  /* 0x0000820000267ab9 */ /* 0x000fe20000000a00 */
[----:B------:R-:W-:-:S04]  /*0fc0*/  ISETP.NE.U32.AND P0, PT, RZ, UR4, PT ;  /* 0x00000004ff007c0c */ /* 0x000fc8000bf05070 */
[----:B------:R-:W-:-:S13]  /*0fd0*/  ISETP.NE.AND.EX P0, PT, RZ, UR5, PT, P0 ;  /* 0x00000005ff007c0c */ /* 0x000fda000bf05300 */
[----:B------:R-:W-:Y:S05]  /*0fe0*/  @!P0 BRA `(.L_x_11) ;  /* 0x00000000001c8947 */ /* 0x000fea0003800000 */
[----:B------:R-:W0:Y:S02]  /*0ff0*/  LDC.64 R4, c[0x0][0x598] ;  /* 0x00016600ff047b82 */ /* 0x000e240000000a00 */
[----:B0-----:R-:W2:Y:S02]  /*1000*/  LDG.E.64 R4, desc[UR38][R4.64] ;  /* 0x0000002604047981 */ /* 0x001ea4000c1e1b00 */
[----:B--2---:R-:W-:-:S04]  /*1010*/  ISETP.NE.U32.AND P0, PT, R4, RZ, PT ;  /* 0x000000ff0400720c */ /* 0x004fc80003f05070 */
[----:B------:R-:W-:-:S13]  /*1020*/  ISETP.NE.AND.EX P0, PT, R5, RZ, PT, P0 ;  /* 0x000000ff0500720c */ /* 0x000fda0003f05300 */
[----:B------:R-:W-:Y:S05]  /*1030*/  @!P0 BRA `(.L_x_11) ;  /* 0x0000000000088947 */ /* 0x000fea0003800000 */
[----:B------:R0:W5:Y:S01]  /*1040*/  LD.E R23, desc[UR38][R4.64] ;  /* 0x0000002604177980 */ /* 0x000162000c101900 */
[----:B------:R-:W-:Y:S05]  /*1050*/  BRA `(.L_x_12) ;  /* 0x0000000000247947 */ /* 0x000fea0003800000 */
.L_x_11:
[----:B------:R-:W-:Y:S02]  /*1060*/  ULDC.64 UR4, c[0x0][0x588] ;  /* 0x0001620000047ab9 */ /* 0x000fe40000000a00 */
[----:B------:R-:W-:-:S04]  /*1070*/  ISETP.NE.U32.AND P0, PT, RZ, UR4, PT ;  /* 0x00000004ff007c0c */ /* 0x000fc8000bf05070 */
[----:B------:R-:W-:-:S13]  /*1080*/  ISETP.NE.AND.EX P0, PT, RZ, UR5, PT, P0 ;  /* 0x00000005ff007c0c */ /* 0x000fda000bf05300 */
[----:B------:R-:W-:Y:S05]  /*1090*/  @!P0 BRA `(.L_x_13) ;  /* 0x00000000000c8947 */ /* 0x000fea0003800000 */
[----:B------:R-:W0:Y:S02]  /*10a0*/  LDC.64 R4, c[0x0][0x588] ;  /* 0x00016200ff047b82 */ /* 0x000e240000000a00 */
[----:B0-----:R1:W5:Y:S01]  /*10b0*/  LDG.E R23, desc[UR38][R4.64] ;  /* 0x0000002604177981 */ /* 0x001362000c1e1900 */
[----:B------:R-:W-:Y:S05]  /*10c0*/  BRA `(.L_x_12) ;  /* 0x0000000000087947 */ /* 0x000fea0003800000 */
.L_x_13:
[----:B------:R-:W-:Y:S02]  /*10d0*/  ULDC UR4, c[0x0][0x580] ;  /* 0x0001600000047ab9 */ /* 0x000fe40000000800 */
[----:B------:R-:W-:-:S07]  /*10e0*/  IMAD.U32 R23, RZ, RZ, UR4 ;  /* 0x00000004ff177e24 */ /* 0x000fce000f8e00ff */
.L_x_12:
[----:B------:R-:W-:Y:S02]  /*10f0*/  ULDC.64 UR4, c[0x0][0x5a0] ;  /* 0x0001680000047ab9 */ /* 0x000fe40000000a00 */
[----:B------:R-:W-:-:S04]  /*1100*/  ISETP.NE.U32.AND P0, PT, RZ, UR4, PT ;  /* 0x00000004ff007c0c */ /* 0x000fc8000bf05070 */
[----:B------:R-:W-:-:S13]  /*1110*/  ISETP.NE.AND.EX P0, PT, RZ, UR5, PT, P0 ;  /* 0x00000005ff007c0c */ /* 0x000fda000bf05300 */
[----:B------:R-:W-:Y:S05]  /*1120*/  @!P0 BRA `(.L_x_14) ;  /* 0x00000000001c8947 */ /* 0x000fea0003800000 */
[----:B01----:R-:W0:Y:S02]  /*1130*/  LDC.64 R4, c[0x0][0x5a0] ;  /* 0x00016800ff047b82 */ /* 0x003e240000000a00 */
[----:B0-----:R-:W2:Y:S02]  /*1140*/  LDG.E.64 R4, desc[UR38][R4.64] ;  /* 0x0000002604047981 */ /* 0x001ea4000c1e1b00 */
[----:B--2---:R-:W-:-:S04]  /*1150*/  ISETP.NE.U32.AND P0, PT, R4, RZ, PT ;  /* 0x000000ff0400720c */ /* 0x004fc80003f05070 */
[----:B------:R-:W-:-:S13]  /*1160*/  ISETP.NE.AND.EX P0, PT, R5, RZ, PT, P0 ;  /* 0x000000ff0500720c */ /* 0x000fda0003f05300 */
[----:B------:R-:W-:Y:S05]  /*1170*/  @!P0 BRA `(.L_x_14) ;  /* 0x0000000000088947 */ /* 0x000fea0003800000 */
[----:B------:R0:W5:Y:S01]  /*1180*/  LD.E R90, desc[UR38][R4.64] ;  /* 0x00000026045a7980 */ /* 0x000162000c101900 */
[----:B------:R-:W-:Y:S05]  /*1190*/  BRA `(.L_x_15) ;  /* 0x0000000000247947 */ /* 0x000fea0003800000 */
.L_x_14:
[----:B------:R-:W-:Y:S02]  /*11a0*/  ULDC.64 UR4, c[0x0][0x590] ;  /* 0x0001640000047ab9 */ /* 0x000fe40000000a00 */
[----:B------:R-:W-:-:S04]  /*11b0*/  ISETP.NE.U32.AND P0, PT, RZ, UR4, PT ;  /* 0x00000004ff007c0c */ /* 0x000fc8000bf05070 */
[----:B------:R-:W-:-:S13]  /*11c0*/  ISETP.NE.AND.EX P0, PT, RZ, UR5, PT, P0 ;  /* 0x00000005ff007c0c */ /* 0x000fda000bf05300 */
[----:B------:R-:W-:Y:S05]  /*11d0*/  @!P0 BRA `(.L_x_16) ;  /* 0x00000000000c8947 */ /* 0x000fea0003800000 */
[----:B------:R-:W2:Y:S02]  /*11e0*/  LDC.64 R90, c[0x0][0x590] ;  /* 0x00016400ff5a7b82 */ /* 0x000ea40000000a00 */
[----:B--2---:R2:W5:Y:S01]  /*11f0*/  LDG.E R90, desc[UR38][R90.64] ;  /* 0x000000265a5a7981 */ /* 0x004562000c1e1900 */
[----:B------:R-:W-:Y:S05]  /*1200*/  BRA `(.L_x_15) ;  /* 0x0000000000087947 */ /* 0x000fea0003800000 */
.L_x_16:
[----:B------:R-:W-:Y:S02]  /*1210*/  ULDC UR4, c[0x0][0x584] ;  /* 0x0001610000047ab9 */ /* 0x000fe40000000800 */
[----:B------:R-:W-:-:S07]  /*1220*/  IMAD.U32 R90, RZ, RZ, UR4 ;  /* 0x00000004ff5a7e24 */ /* 0x000fce000f8e00ff */
.L_x_15:
[----:B------:R-:W-:-:S13]  /*1230*/  LOP3.LUT P0, RZ, R3, 0xff, RZ, 0xc0, !PT ;  /* 0x000000ff03ff7812 */ /* 0x000fda000780c0ff */
[----:B------:R-:W-:Y:S05]  /*1240*/  @!P0 EXIT ;  /* 0x000000000000894d */ /* 0x000fea0003800000 */
[----:B------:R-:W3:Y:S01]  /*1250*/  LDC R93, c[0x0][0x658] ;  /* 0x00019600ff5d7b82 */ /* 0x000ee20000000800 */
[----:B------:R-:W-:Y:S01]  /*1260*/  LOP3.LUT R7, R7, 0x1, RZ, 0xc0, !PT ;  /* 0x0000000107077812 */ /* 0x000fe200078ec0ff */
[----:B------:R-:W-:Y:S01]  /*1270*/  ULDC.64 UR6, c[0x0][0x288] ;  /* 0x0000a20000067ab9 */ /* 0x000fe20000000a00 */
[----:B------:R-:W-:Y:S01]  /*1280*/  SHF.R.U32.HI R3, RZ, 0x2, R95 ;  /* 0x00000002ff037819 */ /* 0x000fe2000001165f */
[----:B------:R-:W-:Y:S01]  /*1290*/  UIADD3 UR4, UR7, 0x3f, URZ ;  /* 0x0000003f07047890 */ /* 0x000fe2000fffe03f */
[----:B------:R-:W-:Y:S01]  /*12a0*/  SHF.R.U32.HI R0, RZ, 0x1, R0 ;  /* 0x00000001ff007819 */ /* 0x000fe20000011600 */
[----:B------:R-:W-:Y:S01]  /*12b0*/  IMAD.SHL.U32 R88, R7, 0x40, RZ ;  /* 0x0000004007587824 */ /* 0x000fe200078e00ff */
[----:B------:R-:W-:Y:S01]  /*12c0*/  LOP3.LUT R3, R3, 0x7, RZ, 0xc0, !PT ;  /* 0x0000000703037812 */ /* 0x000fe200078ec0ff */
[----:B------:R-:W4:Y:S01]  /*12d0*/  LDC.64 R8, c[0x0][0x5c8] ;  /* 0x00017200ff087b82 */ /* 0x000f220000000a00 */
[----:B------:R-:W-:Y:S01]  /*12e0*/  USHF.R.S32.HI UR5, URZ, 0x1f, UR4 ;  /* 0x0000001f3f057899 */ /* 0x000fe20008011404 */
[----:B------:R-:W-:Y:S01]  /*12f0*/  LOP3.LUT R0, R0, 0x30, RZ, 0xc0, !PT ;  /* 0x0000003000007812 */ /* 0x000fe200078ec0ff */
[----:B------:R-:W-:Y:S01]  /*1300*/  IMAD.MOV.U32 R6, RZ, RZ, 0x1 ;  /* 0x00000001ff067424 */ /* 0x000fe200078e00ff */
[--C-:B------:R-:W-:Y:S01]  /*1310*/  LOP3.LUT R88, R88, 0x40, R3.reuse, 0xe2, !PT ;  /* 0x0000004058587812 */ /* 0x100fe200078ee203 */
[----:B------:R-:W-:Y:S01]  /*1320*/  ULEA.HI UR5, UR5, UR4, URZ, 0x6 ;  /* 0x0000000405057291 */ /* 0x000fe2000f8f303f */
[-C--:B01----:R-:W-:Y:S01]  /*1330*/  IADD3 R4, RZ, -R0.reuse, -R3 ;  /* 0x80000000ff047210 */ /* 0x083fe20007ffe803 */
[----:B------:R-:W-:Y:S01]  /*1340*/  IMAD.U32 R5, RZ, RZ, UR6 ;  /* 0x00000006ff057e24 */ /* 0x000fe2000f8e00ff */
[----:B------:R-:W0:Y:S01]  /*1350*/  LDC R97, c[0x0][0x600] ;  /* 0x00018000ff617b82 */ /* 0x000e220000000800 */
[----:B------:R-:W-:Y:S01]  /*1360*/  LOP3.LUT R88, R88, R0, RZ, 0xfc, !PT ;  /* 0x0000000058587212 */ /* 0x000fe200078efcff */
[----:B------:R-:W-:Y:S01]  /*1370*/  IMAD.MOV.U32 R0, RZ, RZ, -0x1 ;  /* 0xffffffffff007424 */ /* 0x000fe200078e00ff */
[----:B------:R-:W-:Y:S01]  /*1380*/  USHF.R.S32.HI UR43, URZ, 0x6, UR5 ;  /* 0x000000063f2b7899 */ /* 0x000fe20008011405 */
[----:B------:R-:W-:Y:S01]  /*1390*/  LOP3.LUT R94, R95, 0x3, RZ, 0xc0, !PT ;  /* 0x000000035f5e7812 */ /* 0x000fe200078ec0ff */
[----:B------:R-:W-:Y:S01]  /*13a0*/  IMAD R4, R7, -0x40, R4 ;  /* 0xffffffc007047824 */ /* 0x000fe200078e0204 */
[C---:B------:R-:W-:Y:S01]  /*13b0*/  LOP3.LUT R96, R95.reuse, 0x80, RZ, 0xc0, !PT ;  /* 0x000000805f607812 */ /* 0x040fe200078ec0ff */
[----:B------:R-:W-:Y:S01]  /*13c0*/  UISETP.LT.AND UP0, UPT, UR43, 0x1, UPT ;  /* 0x000000012b00788c */ /* 0x000fe2000bf01270 */
[-C--:B---3--:R-:W-:Y:S01]  /*13d0*/  SHF.L.U32 R0, R0, R93.reuse, RZ ;  /* 0x0000005d00007219 */ /* 0x088fe200000006ff */
[----:B------:R-:W-:Y:S01]  /*13e0*/  ULDC UR4, c[0x0][0x284] ;  /* 0x0000a10000047ab9 */ /* 0x000fe20000000800 */
[----:B------:R-:W-:Y:S01]  /*13f0*/  IMAD R94, R94, -0x2, R5 ;  /* 0xfffffffe5e5e7824 */ /* 0x000fe200078e0205 */
[----:B------:R-:W-:Y:S01]  /*1400*/  USEL UR44, UR43, 0x1, UP0 ;  /* 0x000000012b2c7887 */ /* 0x000fe20008000000 */
[----:B------:R-:W-:Y:S01]  /*1410*/  SHF.L.U32 R93, R6, R93, RZ ;  /* 0x0000005d065d7219 */ /* 0x000fe200000006ff */
[----:B------:R-:W-:Y:S01]  /*1420*/  IMAD.SHL.U32 R95, R95, 0x2, RZ ;  /* 0x000000025f5f7824 */ /* 0x000fe200078e00ff */
[----:B------:R-:W-:Y:S01]  /*1430*/  LOP3.LUT R102, R18, 0x1, RZ, 0xfc, !PT ;  /* 0x0000000112667812 */ /* 0x000fe200078efcff */
[----:B------:R-:W-:Y:S01]  /*1440*/  VIADD R99, R4, UR4 ;  /* 0x0000000404637c36 */ /* 0x000fe20008000000 */
[C---:B----4-:R-:W-:Y:S01]  /*1450*/  SHF.L.U64.HI R92, R8.reuse, 0x3, R9 ;  /* 0x00000003085c7819 */ /* 0x050fe20000010209 */
[----:B--2---:R-:W-:Y:S01]  /*1460*/  IMAD.SHL.U32 R91, R8, 0x8, RZ ;  /* 0x00000008085b7824 */ /* 0x004fe200078e00ff */
[----:B------:R-:W-:Y:S01]  /*1470*/  SHF.R.U32.HI R96, RZ, 0x7, R96 ;  /* 0x00000007ff607819 */ /* 0x000fe20000011660 */
[----:B------:R-:W-:Y:S01]  /*1480*/  IMAD.MOV.U32 R89, RZ, RZ, RZ ;  /* 0x000000ffff597224 */ /* 0x000fe200078e00ff */
[----:B------:R-:W-:Y:S01]  /*1490*/  LOP3.LUT R98, RZ, R0, RZ, 0x33, !PT ;  /* 0x00000000ff627212 */ /* 0x000fe200078e33ff */
[----:B------:R-:W-:Y:S01]  /*14a0*/  UIADD3 UR44, UR43, -UR44, URZ ;  /* 0x8000002c2b2c7290 */ /* 0x000fe2000fffe03f */
[----:B------:R-:W-:Y:S01]  /*14b0*/  UMOV UR40, URZ ;  /* 0x0000003f00287c82 */ /* 0x000fe20008000000 */
[----:B0-----:R-:W-:Y:S01]  /*14c0*/  VIADD R97, R97, 0xffffffff ;  /* 0xffffffff61617836 */ /* 0x001fe20000000000 */
[----:B------:R-:W-:-:S09]  /*14d0*/  UMOV UR41, URZ ;  /* 0x0000003f00297c82 */ /* 0x000fd20008000000 */
.L_x_162:
[----:B0-----:R-:W0:Y:S01]  /*14e0*/  SHFL.IDX PT, R0, R96, RZ, 0x1f ;  /* 0x00001fff60007589 */ /* 0x001e2200000e0000 */
[----:B-1----:R-:W1:Y:S01]  /*14f0*/  S2UR UR7, SR_CgaCtaId ;  /* 0x00000000000779c3 */ /* 0x002e620000008800 */
[----:B------:R-:W-:Y:S01]  /*1500*/  UMOV UR6, 0x400 ;  /* 0x0000040000067882 */ /* 0x000fe20000000000 */
[----:B0-----:R-:W-:Y:S01]  /*1510*/  R2UR UR4, R0 ;  /* 0x00000000000472ca */ /* 0x001fe200000e0000 */
[----:B-1----:R-:W-:-:S12]  /*1520*/  ULEA UR6, UR7, UR6, 0x18 ;  /* 0x0000000607067291 */ /* 0x002fd8000f8ec03f */
[----:B------:R-:W-:-:S04]  /*1530*/  ULEA.HI UR5, UR4, UR4, URZ, 0x1 ;  /* 0x0000000404057291 */ /* 0x000fc8000f8f083f */
[----:B------:R-:W-:-:S04]  /*1540*/  ULOP3.LUT UR5, UR5, 0x7fffe, URZ, 0xc0, !UPT ;  /* 0x0007fffe05057892 */ /* 0x000fc8000f8ec03f */
[----:B------:R-:W-:-:S03]  /*1550*/  UIADD3 UR5, UR4, -UR5, URZ ;  /* 0x8000000504057290 */ /* 0x000fc6000fffe03f */
[----:B------:R-:W-:Y:S01]  /*1560*/  ULDC UR4, c[0x0][0x28c] ;  /* 0x0000a30000047ab9 */ /* 0x000fe20000000800 */
[----:B------:R-:W-:Y:S01]  /*1570*/  ULEA UR5, UR5, UR6, 0xd ;  /* 0x0000000605057291 */ /* 0x000fe2000f8e683f */
[----:B------:R-:W-:-:S03]  /*1580*/  ISETP.LT.AND P0, PT, RZ, UR4, PT ;  /* 0x00000004ff007c0c */ /* 0x000fc6000bf01270 */
[----:B------:R-:W-:-:S04]  /*1590*/  UIADD3 UR5, UR5, 0x180, URZ ;  /* 0x0000018005057890 */ /* 0x000fc8000fffe03f */
[----:B------:R-:W-:-:S04]  /*15a0*/  USHF.R.U32.HI UR5, URZ, 0x4, UR5 ;  /* 0x000000043f057899 */ /* 0x000fc80008011605 */
[----:B------:R-:W-:Y:S02]  /*15b0*/  ULOP3.LUT UR45, UR5, 0x3fff, URZ, 0xc0, !UPT ;  /* 0x00003fff052d7892 */ /* 0x000fe4000f8ec03f */
[----:B--2345:R-:W-:Y:S10]  /*15c0*/  @P0 BRA `(.L_x_17) ;  /* 0x0000000000400947 */ /* 0x03cff40003800000 */
[----:B------:R-:W-:Y:S01]  /*15d0*/  MOV R0, 0x0 ;  /* 0x0000000000007802 */ /* 0x000fe20000000f00 */
[----:B------:R-:W-:Y:S01]  /*15e0*/  ULDC.64 UR4, c[0x4][0x68] ;  /* 0x01001a0000047ab9 */ /* 0x000fe20000000a00 */
[----:B------:R-:W-:Y:S01]  /*15f0*/  ULDC.64 UR6, c[0x4][0x8] ;  /* 0x0100020000067ab9 */ /* 0x000fe20000000a00 */
[----:B------:R-:W-:Y:S01]  /*1600*/  IMAD.U32 R4, RZ, RZ, UR4 ;  /* 0x00000004ff047e24 */ /* 0x000fe2000f8e00ff */
[----:B------:R0:W1:Y:S01]  /*1610*/  LDC.64 R14, c[0x4][R0] ;  /* 0x01000000000e7b82 */ /* 0x0000620000000a00 */
[----:B------:R-:W-:Y:S01]  /*1620*/  IMAD.U32 R5, RZ, RZ, UR5 ;  /* 0x00000005ff057e24 */ /* 0x000fe2000f8e00ff */
[----:B------:R-:W-:Y:S01]  /*1630*/  ULDC.64 UR4, c[0x4][0x70] ;  /* 0x01001c0000047ab9 */ /* 0x000fe20000000a00 */
[----:B------:R-:W-:Y:S02]  /*1640*/  IMAD.U32 R10, RZ, RZ, UR6 ;  /* 0x00000006ff0a7e24 */ /* 0x000fe4000f8e00ff */
[----:B------:R-:W-:Y:S02]  /*1650*/  IMAD.U32 R6, RZ, RZ, UR4 ;  /* 0x00000004ff067e24 */ /* 0x000fe4000f8e00ff */
[----:B------:R-:W-:-:S02]  /*1660*/  IMAD.U32 R7, RZ, RZ, UR5 ;  /* 0x00000005ff077e24 */ /* 0x000fc4000f8e00ff */
[----:B------:R-:W-:Y:S02]  /*1670*/  IMAD.U32 R11, RZ, RZ, UR7 ;  /* 0x00000007ff0b7e24 */ /* 0x000fe4000f8e00ff */
[----:B------:R-:W-:Y:S02]  /*1680*/  IMAD.MOV.U32 R8, RZ, RZ, 0x1e1 ;  /* 0x000001e1ff087424 */ /* 0x000fe400078e00ff */
[----:B------:R-:W-:Y:S02]  /*1690*/  IMAD.MOV.U32 R12, RZ, RZ, 0x1 ;  /* 0x00000001ff0c7424 */ /* 0x000fe400078e00ff */
[----:B0-----:R-:W-:-:S07]  /*16a0*/  IMAD.MOV.U32 R13, RZ, RZ, RZ ;  /* 0x000000ffff0d7224 */ /* 0x001fce00078e00ff */
[----:B------:R-:W-:-:S07]  /*16b0*/  LEPC R20, `(.L_x_17) ;  /* 0x000000001014794e */ /* 0x000fce0000000000 */
[----:B-1---5:R-:W-:Y:S05]  /*16c0*/  CALL.ABS.NOINC R14 ;  /* 0x000000000e007343 */ /* 0x022fea0003c00000 */
.L_x_17:
[----:B------:R-:W-:-:S13]  /*16d0*/  ISETP.NE.AND P0, PT, R102, 0x3, PT ;  /* 0x000000036600780c */ /* 0x000fda0003f05270 */
[----:B------:R-:W-:Y:S05]  /*16e0*/  @!P0 BRA `(.L_x_18) ;  /* 0x0000000000048947 */ /* 0x000fea0003800000 */
[----:B------:R-:W-:Y:S01]  /*16f0*/  BPT.TRAP 0x1 ;  /* 0x000000040000795c */ /* 0x000fe20000300000 */
.L_x_18:
[----:B------:R-:W0:Y:S01]  /*1700*/  S2UR UR5, SR_CgaCtaId ;  /* 0x00000000000579c3 */ /* 0x000e220000008800 */
[----:B------:R-:W-:Y:S01]  /*1710*/  UMOV UR4, 0x400 ;  /* 0x0000040000047882 */ /* 0x000fe20000000000 */
[----:B------:R-:W-:Y:S02]  /*1720*/  IMAD.U32 R0, RZ, RZ, UR40 ;  /* 0x00000028ff007e24 */ /* 0x000fe4000f8e00ff */
[----:B------:R-:W-:-:S03]  /*1730*/  IMAD.U32 R3, RZ, RZ, UR41 ;  /* 0x00000029ff037e24 */ /* 0x000fc6000f8e00ff */
[----:B------:R-:W-:Y:S01]  /*1740*/  SHF.L.U32 R0, R0, 0x1f, RZ ;  /* 0x0000001f00007819 */ /* 0x000fe200000006ff */
[----:B0-----:R-:W-:-:S06]  /*1750*/  ULEA UR4, UR5, UR4, 0x18 ;  /* 0x0000000405047291 */ /* 0x001fcc000f8ec03f */
[----:B------:R-:W-:-:S04]  /*1760*/  IMAD.U32 R6, RZ, RZ, UR4 ;  /* 0x00000004ff067e24 */ /* 0x000fc8000f8e00ff */
[----:B------:R-:W-:-:S04]  /*1770*/  IMAD R3, R3, 0x8, R6 ;  /* 0x0000000803037824 */ /* 0x000fc800078e0206 */
[----:B------:R0:W1:Y:S01]  /*1780*/  SYNCS.PHASECHK.TRANS64.TRYWAIT P1, [R3+URZ], R0 ;  /* 0x00000000030075a7 */ /* 0x000062000802017f */
[----:B------:R-:W-:Y:S05]  /*1790*/  @!P0 BRA `(.L_x_19) ;  /* 0x0000000000048947 */ /* 0x000fea0003800000 */
[----:B------:R-:W-:Y:S01]  /*17a0*/  BPT.TRAP 0x1 ;  /* 0x000000040000795c */ /* 0x000fe20000300000 */
.L_x_19:
[----:B------:R-:W-:-:S05]  /*17b0*/  IMAD.U32 R4, RZ, RZ, UR44 ;  /* 0x0000002cff047e24 */ /* 0x000fca000f8e00ff */
[----:B------:R-:W-:Y:S01]  /*17c0*/  ISETP.GE.AND P2, PT, R4, 0x1, PT ;  /* 0x000000010400780c */ /* 0x000fe20003f46270 */
[----:B-1----:R-:W-:-:S12]  /*17d0*/  @P1 BRA `(.L_x_20) ;  /* 0x0000000000081947 */ /* 0x002fd80003800000 */
[----:B------:R-:W1:Y:S02]  /*17e0*/  SYNCS.PHASECHK.TRANS64.TRYWAIT P1, [R3+URZ], R0 ;  /* 0x00000000030075a7 */ /* 0x000e64000802017f */
[----:B-1----:R-:W-:Y:S05]  /*17f0*/  @!P1 BRA `(.L_x_21) ;  /* 0x0000006800389947 */ /* 0x002fea0003800000 */
.L_x_20:
[----:B------:R-:W-:Y:S05]  /*1800*/  WARPSYNC.ALL ;  /* 0x0000000000007948 */ /* 0x000fea0003800000 */
[----:B------:R-:W-:Y:S01]  /*1810*/  R2UR UR4, R6 ;  /* 0x00000000060472ca */ /* 0x000fe200000e0000 */
[----:B------:R-:W-:Y:S01]  /*1820*/  ULEA UR5, UR41, UR45, 0xa ;  /* 0x0000002d29057291 */ /* 0x000fe2000f8e503f */
[----:B------:R-:W-:Y:S01]  /*1830*/  WARPGROUP.ARRIVE ;  /* 0x00000000000079c5 */ /* 0x000fe20000000000 */
[----:B------:R-:W-:Y:S01]  /*1840*/  UMOV UR9, 0x40000040 ;  /* 0x4000004000097882 */ /* 0x000fe20000000000 */
[----:B------:R-:W-:-:S04]  /*1850*/  UMOV UR11, 0x40000040 ;  /* 0x40000040000b7882 */ /* 0x000fc80000000000 */
[----:B------:R-:W-:-:S05]  /*1860*/  UMOV UR8, UR5 ;  /* 0x0000000500087c82 */ /* 0x000fca0008000000 */
[----:B------:R-:W-:-:S04]  /*1870*/  UIADD3 UR4, UR4, 0x18180, URZ ;  /* 0x0001818004047890 */ /* 0x000fc8000fffe03f */
[----:B------:R-:W-:-:S04]  /*1880*/  USHF.R.U32.HI UR4, URZ, 0x4, UR4 ;  /* 0x000000043f047899 */ /* 0x000fc80008011604 */
[----:B------:R-:W-:-:S04]  /*1890*/  ULOP3.LUT UR4, UR4, 0x3fff, URZ, 0xc0, !UPT ;  /* 0x00003fff04047892 */ /* 0x000fc8000f8ec03f */
[----:B------:R-:W-:-:S04]  /*18a0*/  ULOP3.LUT UR4, UR4, 0x10000, URZ, 0xfc, !UPT ;  /* 0x0001000004047892 */ /* 0x000fc8000f8efc3f */
[----:B------:R-:W-:-:S07]  /*18b0*/  ULEA UR6, UR41, UR4, 0xa ;  /* 0x0000000429067291 */ /* 0x000fce000f8e503f */
[----:B------:R-:W-:Y:S02]  /*18c0*/  UMOV UR10, UR6 ;  /* 0x00000006000a7c82 */ /* 0x000fe40008000000 */
[----:B------:R-:W-:Y:S01]  /*18d0*/  HGMMA.64x128x16.F32 R24, gdesc[UR8].tnspA, RZ, !UPT, gsb0 ;  /* 0x21e00000081879f0 */ /* 0x000fe2000c0008ff */
[----:B------:R-:W-:Y:S02]  /*18e0*/  UIADD3 UR8, UR5, 0x80, URZ ;  /* 0x0000008005087890 */ /* 0x000fe4000fffe03f */
[----:B------:R-:W-:Y:S01]  /*18f0*/  UIADD3 UR10, UR6, 0x2, URZ ;  /* 0x00000002060a7890 */ /* 0x000fe2000fffe03f */
[----:B------:R-:W-:Y:S01]  /*1900*/  UMOV UR9, 0x40000040 ;  /* 0x4000004000097882 */ /* 0x000fe20000000000 */
[----:B------:R-:W-:Y:S01]  /*1910*/  UMOV UR11, 0x40000040 ;  /* 0x40000040000b7882 */ /* 0x000fe20000000000 */
[----:B------:R-:W-:Y:S02]  /*1920*/  WARPGROUP.DEPBAR.LE gsb0, 0x0 ;  /* 0x00008000000079c5 */ /* 0x000fe40000010000 */
[----:B------:R-:W-:-:S06]  /*1930*/  WARPGROUP.ARRIVE ;  /* 0x00000000000079c5 */ /* 0x000fcc0000000000 */
[----:B------:R-:W-:Y:S01]  /*1940*/  HGMMA.64x128x16.F32 R24, gdesc[UR8].tnspA, R24, gsb0 ;  /* 0x21e00000081879f0 */ /* 0x000fe20008000818 */
        /* <DEDUP_REMOVED lines=13> */
[----:B------:R-:W-:Y:S03]  /*1a20*/  HGMMA.64x128x16.F32 R24, gdesc[UR8].tnspA, R24, gsb0 ;  /* 0x21e00000081879f0 */ /* 0x000fe60008000818 */
[----:B------:R-:W-:Y:S02]  /*1a30*/  WARPGROUP.DEPBAR.LE gsb0, 0x0 ;  /* 0x00008000000079c5 */ /* 0x000fe40000010000 */
[----:B------:R-:W-:Y:S05]  /*1a40*/  @!P2 BRA `(.L_x_22) ;  /* 0x000000040028a947 */ /* 0x000fea0003800000 */
[----:B------:R-:W-:Y:S01]  /*1a50*/  UIADD3 UR5, UR41, 0x1, URZ ;  /* 0x0000000129057890 */ /* 0x000fe2000fffe03f */
[----:B01----:R-:W-:Y:S02]  /*1a60*/  IMAD.U32 R0, RZ, RZ, UR44 ;  /* 0x0000002cff007e24 */ /* 0x003fe4000f8e00ff */
[----:B------:R-:W-:Y:S01]  /*1a70*/  IMAD.U32 R3, RZ, RZ, UR41 ;  /* 0x00000029ff037e24 */ /* 0x000fe2000f8e00ff */
[----:B------:R-:W-:-:S04]  /*1a80*/  UISETP.NE.AND UP0, UPT, UR5, 0x6, UPT ;  /* 0x000000060500788c */ /* 0x000fc8000bf05270 */
[----:B------:R-:W-:Y:S02]  /*1a90*/  USEL UR6, URZ, 0x1, UP0 ;  /* 0x000000013f067887 */ /* 0x000fe40008000000 */
[----:B------:R-:W-:Y:S02]  /*1aa0*/  USEL UR5, UR5, URZ, UP0 ;  /* 0x0000003f05057287 */ /* 0x000fe40008000000 */
[----:B------:R-:W-:-:S06]  /*1ab0*/  ULOP3.LUT UR6, UR40, UR6, URZ, 0x3c, !UPT ;  /* 0x0000000628067292 */ /* 0x000fcc000f8e3c3f */
[----:B------:R-:W-:-:S07]  /*1ac0*/  IMAD.U32 R7, RZ, RZ, UR6 ;  /* 0x00000006ff077e24 */ /* 0x000fce000f8e00ff */
.L_x_29:
[----:B------:R-:W-:Y:S05]  /*1ad0*/  @!P0 BRA `(.L_x_23) ;  /* 0x0000000000048947 */ /* 0x000fea0003800000 */
[----:B------:R-:W-:Y:S01]  /*1ae0*/  BPT.TRAP 0x1 ;  /* 0x000000040000795c */ /* 0x000fe20000300000 */
.L_x_23:
[----:B------:R-:W0:Y:S01]  /*1af0*/  S2UR UR7, SR_CgaCtaId ;  /* 0x00000000000779c3 */ /* 0x000e220000008800 */
[----:B------:R-:W-:Y:S01]  /*1b00*/  UMOV UR6, 0x400 ;  /* 0x0000040000067882 */ /* 0x000fe20000000000 */
[----:B------:R-:W-:Y:S01]  /*1b10*/  IMAD.U32 R5, RZ, RZ, UR5 ;  /* 0x00000005ff057e24 */ /* 0x000fe2000f8e00ff */
[----:B------:R-:W-:Y:S01]  /*1b20*/  SHF.L.U32 R4, R7, 0x1f, RZ ;  /* 0x0000001f07047819 */ /* 0x000fe200000006ff */
[----:B0-----:R-:W-:-:S06]  /*1b30*/  ULEA UR6, UR7, UR6, 0x18 ;  /* 0x0000000607067291 */ /* 0x001fcc000f8ec03f */
[----:B------:R-:W-:-:S04]  /*1b40*/  IMAD.U32 R6, RZ, RZ, UR6 ;  /* 0x00000006ff067e24 */ /* 0x000fc8000f8e00ff */
[----:B------:R-:W-:-:S04]  /*1b50*/  IMAD R5, R5, 0x8, R6 ;  /* 0x0000000805057824 */ /* 0x000fc800078e0206 */
[----:B------:R0:W1:Y:S01]  /*1b60*/  SYNCS.PHASECHK.TRANS64.TRYWAIT P1, [R5+URZ], R4 ;  /* 0x00000004050075a7 */ /* 0x000062000802017f */
[----:B------:R-:W-:Y:S05]  /*1b70*/  @!P0 BRA `(.L_x_24) ;  /* 0x0000000000048947 */ /* 0x000fea0003800000 */
[----:B------:R-:W-:Y:S01]  /*1b80*/  BPT.TRAP 0x1 ;  /* 0x000000040000795c */ /* 0x000fe20000300000 */
.L_x_24:
[----:B-1----:R-:W-:Y:S05]  /*1b90*/  @P1 BRA `(.L_x_25) ;  /* 0x0000000000081947 */ /* 0x002fea0003800000 */
[----:B------:R-:W1:Y:S02]  /*1ba0*/  SYNCS.PHASECHK.TRANS64.TRYWAIT P1, [R5+URZ], R4 ;  /* 0x00000004050075a7 */ /* 0x000e64000802017f */
[----:B-1----:R-:W-:Y:S05]  /*1bb0*/  @!P1 BRA `(.L_x_26) ;  /* 0x00000064005c9947 */ /* 0x002fea0003800000 */
.L_x_25:
[----:B------:R-:W-:Y:S01]  /*1bc0*/  ULEA UR6, UR5, UR45, 0xa ;  /* 0x0000002d05067291 */ /* 0x000fe2000f8e503f */
[----:B------:R-:W-:Y:S01]  /*1bd0*/  WARPGROUP.ARRIVE ;  /* 0x00000000000079c5 */ /* 0x000fe20000000000 */
[----:B------:R-:W-:Y:S01]  /*1be0*/  ULEA UR7, UR5, UR4, 0xa ;  /* 0x0000000405077291 */ /* 0x000fe2000f8e503f */
[----:B------:R-:W-:Y:S01]  /*1bf0*/  UMOV UR9, 0x40000040 ;  /* 0x4000004000097882 */ /* 0x000fe20000000000 */
[----:B------:R-:W-:-:S03]  /*1c00*/  UMOV UR11, 0x40000040 ;  /* 0x40000040000b7882 */ /* 0x000fc60000000000 */
[----:B------:R-:W-:Y:S02]  /*1c10*/  UMOV UR8, UR6 ;  /* 0x0000000600087c82 */ /* 0x000fe40008000000 */
[----:B------:R-:W-:Y:S02]  /*1c20*/  UMOV UR10, UR7 ;  /* 0x00000007000a7c82 */ /* 0x000fe40008000000 */
[----:B------:R-:W-:Y:S01]  /*1c30*/  HGMMA.64x128x16.F32 R24, gdesc[UR8].tnspA, R24, gsb0 ;  /* 0x21e00000081879f0 */ /* 0x000fe20008000818 */
[----:B------:R-:W-:Y:S02]  /*1c40*/  UIADD3 UR8, UR6, 0x80, URZ ;  /* 0x0000008006087890 */ /* 0x000fe4000fffe03f */
[----:B------:R-:W-:Y:S01]  /*1c50*/  UIADD3 UR10, UR7, 0x2, URZ ;  /* 0x00000002070a7890 */ /* 0x000fe2000fffe03f */
[----:B------:R-:W-:Y:S01]  /*1c60*/  UMOV UR9, 0x40000040 ;  /* 0x4000004000097882 */ /* 0x000fe20000000000 */
[----:B------:R-:W-:Y:S01]  /*1c70*/  UMOV UR11, 0x40000040 ;  /* 0x40000040000b7882 */ /* 0x000fe20000000000 */
[----:B------:R-:W-:-:S02]  /*1c80*/  WARPGROUP.DEPBAR.LE gsb0, 0x0 ;  /* 0x00008000000079c5 */ /* 0x000fc40000010000 */
        /* <DEDUP_REMOVED lines=18> */
[----:B------:R-:W-:Y:S01]  /*1db0*/  BPT.TRAP 0x1 ;  /* 0x000000040000795c */ /* 0x000fe20000300000 */
.L_x_27:
[----:B------:R-:W-:-:S13]  /*1dc0*/  ISETP.NE.AND P1, PT, R22, RZ, PT ;  /* 0x000000ff1600720c */ /* 0x000fda0003f25270 */
[----:B01----:R-:W-:-:S04]  /*1dd0*/  @P1 IMAD R4, R3, 0x8, R6 ;  /* 0x0000000803041824 */ /* 0x003fc800078e0206 */
[----:B------:R-:W-:-:S05]  /*1de0*/  @P1 VIADD R4, R4, 0x30 ;  /* 0x0000003004041836 */ /* 0x000fca0000000000 */
[----:B------:R-:W-:-:S04]  /*1df0*/  @P1 PRMT R4, R19, 0x654, R4 ;  /* 0x0000065413041816 */ /* 0x000fc80000000004 */
[----:B------:R0:W-:Y:S01]  /*1e00*/  @P1 SYNCS.ARRIVE.TRANS64.RED.A1T0 RZ, [R4+URZ], RZ ;  /* 0x000000ff04ff19a7 */ /* 0x0001e2000810043f */
[----:B------:R-:W-:-:S13]  /*1e10*/  ISETP.GT.U32.AND P1, PT, R18, 0x1, PT ;  /* 0x000000011200780c */ /* 0x000fda0003f24070 */
[----:B0-----:R-:W-:Y:S05]  /*1e20*/  @P1 BRA `(.L_x_28) ;  /* 0x0000000000041947 */ /* 0x001fea0003800000 */
[----:B------:R-:W-:Y:S01]  /*1e30*/  BPT.TRAP 0x1 ;  /* 0x000000040000795c */ /* 0x000fe20000300000 */
.L_x_28:
[----:B------:R-:W-:Y:S01]  /*1e40*/  UIADD3 UR5, UR5, 0x1, URZ ;  /* 0x0000000105057890 */ /* 0x000fe2000fffe03f */
[C---:B------:R-:W-:Y:S01]  /*1e50*/  ISETP.GT.AND P2, PT, R0.reuse, 0x1, PT ;  /* 0x000000010000780c */ /* 0x040fe20003f44270 */
[----:B------:R-:W-:Y:S02]  /*1e60*/  VIADD R3, R3, 0x1 ;  /* 0x0000000103037836 */ /* 0x000fe40000000000 */
[----:B------:R-:W-:Y:S01]  /*1e70*/  UISETP.NE.AND UP0, UPT, UR5, 0x6, UPT ;  /* 0x000000060500788c */ /* 0x000fe2000bf05270 */
[----:B------:R-:W-:Y:S02]  /*1e80*/  VIADD R0, R0, 0xffffffff ;  /* 0xffffffff00007836 */ /* 0x000fe40000000000 */
[C---:B------:R-:W-:Y:S01]  /*1e90*/  ISETP.NE.AND P1, PT, R3.reuse, 0x6, PT ;  /* 0x000000060300780c */ /* 0x040fe20003f25270 */
[----:B------:R-:W-:Y:S02]  /*1ea0*/  USEL UR6, URZ, 0x1, UP0 ;  /* 0x000000013f067887 */ /* 0x000fe40008000000 */
[----:B------:R-:W-:Y:S01]  /*1eb0*/  USEL UR5, UR5, URZ, UP0 ;  /* 0x0000003f05057287 */ /* 0x000fe20008000000 */
[----:B------:R-:W-:-:S03]  /*1ec0*/  SEL R3, R3, RZ, P1 ;  /* 0x000000ff03037207 */ /* 0x000fc60000800000 */
[----:B------:R-:W-:Y:S01]  /*1ed0*/  LOP3.LUT R7, R7, UR6, RZ, 0x3c, !PT ;  /* 0x0000000607077c12 */ /* 0x000fe2000f8e3cff */
[----:B------:R-:W-:Y:S07]  /*1ee0*/  @P2 BRA `(.L_x_29) ;  /* 0xfffffff800f82947 */ /* 0x000fee000383ffff */
.L_x_22:
[----:B01----:R-:W0:Y:S02]  /*1ef0*/  LDC R0, c[0x0][0x28c] ;  /* 0x0000a300ff007b82 */ /* 0x003e240000000800 */
[----:B0-----:R-:W-:-:S13]  /*1f00*/  ISETP.GE.AND P1, PT, R0, 0x1, PT ;  /* 0x000000010000780c */ /* 0x001fda0003f26270 */
[----:B------:R-:W-:Y:S05]  /*1f10*/  @!P1 BRA `(.L_x_30) ;  /* 0x0000000000449947 */ /* 0x000fea0003800000 */
[----:B------:R-:W-:Y:S05]  /*1f20*/  @!P0 BRA `(.L_x_31) ;  /* 0x0000000000048947 */ /* 0x000fea0003800000 */
[----:B------:R-:W-:Y:S01]  /*1f30*/  BPT.TRAP 0x1 ;  /* 0x000000040000795c */ /* 0x000fe20000300000 */
.L_x_31:
[----:B------:R-:W-:-:S13]  /*1f40*/  ISETP.NE.AND P0, PT, R22, RZ, PT ;  /* 0x000000ff1600720c */ /* 0x000fda0003f05270 */
[----:B------:R-:W-:-:S05]  /*1f50*/  VOTEU.ANY UP0, P0 ;  /* 0x00000000003f7886 */ /* 0x000fca0000000100 */
[----:B------:R-:W-:-:S06]  /*1f60*/  @UP0 UIADD3 UR4, UR44, UR41, URZ ;  /* 0x000000292c040290 */ /* 0x000fcc000fffe03f */
[----:B------:R-:W-:Y:S02]  /*1f70*/  IMAD.U32 R4, RZ, RZ, UR4 ;  /* 0x00000004ff047e24 */ /* 0x000fe4000f8e00ff */
[----:B------:R-:W-:Y:S02]  /*1f80*/  IMAD.U32 R3, RZ, RZ, UR4 ;  /* 0x00000004ff037e24 */ /* 0x000fe4000f8e00ff */
[----:B------:R-:W-:-:S05]  /*1f90*/  @P0 IMAD.WIDE.U32 R4, R4, -0x55555555, RZ ;  /* 0xaaaaaaab04040825 */ /* 0x000fca00078e00ff */
[----:B------:R-:W-:-:S05]  /*1fa0*/  @P0 SHF.R.U32.HI R0, RZ, 0x2, R5 ;  /* 0x00000002ff000819 */ /* 0x000fca0000011605 */
[----:B------:R-:W-:-:S04]  /*1fb0*/  @P0 IMAD R0, R0, -0x6, R3 ;  /* 0xfffffffa00000824 */ /* 0x000fc800078e0203 */
[----:B------:R-:W-:-:S04]  /*1fc0*/  @P0 IMAD R0, R0, 0x8, R6 ;  /* 0x0000000800000824 */ /* 0x000fc800078e0206 */
[----:B------:R-:W-:-:S05]  /*1fd0*/  @P0 VIADD R0, R0, 0x30 ;  /* 0x0000003000000836 */ /* 0x000fca0000000000 */
[----:B------:R-:W-:-:S04]  /*1fe0*/  @P0 PRMT R0, R19, 0x654, R0 ;  /* 0x0000065413000816 */ /* 0x000fc80000000000 */
[----:B------:R0:W-:Y:S01]  /*1ff0*/  @P0 SYNCS.ARRIVE.TRANS64.RED.A1T0 RZ, [R0+URZ], RZ ;  /* 0x000000ff00ff09a7 */ /* 0x0001e2000810043f */
[----:B------:R-:W-:-:S13]  /*2000*/  ISETP.GT.U32.AND P0, PT, R18, 0x1, PT ;  /* 0x000000011200780c */ /* 0x000fda0003f04070 */
[----:B0-----:R-:W-:Y:S05]  /*2010*/  @P0 BRA `(.L_x_30) ;  /* 0x0000000000040947 */ /* 0x001fea0003800000 */
[----:B------:R-:W-:Y:S01]  /*2020*/  BPT.TRAP 0x1 ;  /* 0x000000040000795c */ /* 0x000fe20000300000 */
.L_x_30:
[----:B------:R-:W-:Y:S01]  /*2030*/  IMAD.SHL.U32 R100, R100, 0x80, RZ ;  /* 0x0000008064647824 */ /* 0x000fe200078e00ff */
[----:B------:R-:W-:Y:S01]  /*2040*/  UIADD3 UR41, UR43, UR41, URZ ;  /* 0x000000292b297290 */ /* 0x000fe2000fffe03f */
[----:B------:R-:W-:Y:S01]  /*2050*/  SHF.R.S32.HI R11, RZ, 0x1f, R101 ;  /* 0x0000001fff0b7819 */ /* 0x000fe20000011465 */
[----:B------:R-:W-:Y:S01]  /*2060*/  UISETP.GE.U32.AND UP1, UPT, UR43, 0x6, UPT ;  /* 0x000000062b00788c */ /* 0x000fe2000bf26070 */
[----:B------:R-:W-:Y:S01]  /*2070*/  IMAD.SHL.U32 R6, R103, 0x80, RZ ;  /* 0x0000008067067824 */ /* 0x000fe200078e00ff */
[----:B------:R-:W-:Y:S01]  /*2080*/  ULDC UR7, c[0x0][0x288] ;  /* 0x0000a20000077ab9 */ /* 0x000fe20000000800 */
[C---:B------:R-:W-:Y:S01]  /*2090*/  LOP3.LUT R8, R100.reuse, 0x6, R95, 0xf8, !PT ;  /* 0x0000000664087812 */ /* 0x040fe200078ef85f */
[----:B------:R-:W-:Y:S01]  /*20a0*/  UISETP.GT.U32.AND UP0, UPT, UR41, 0x5, UPT ;  /* 0x000000052900788c */ /* 0x000fe2000bf04070 */
[----:B------:R-:W-:Y:S01]  /*20b0*/  ISETP.GE.AND P0, PT, R100, UR7, PT ;  /* 0x0000000764007c0c */ /* 0x000fe2000bf06270 */
[----:B------:R-:W-:Y:S01]  /*20c0*/  ULDC.64 UR4, c[0x0][0x5d0] ;  /* 0x0001740000047ab9 */ /* 0x000fe20000000a00 */
[--C-:B------:R-:W-:Y:S01]  /*20d0*/  SHF.R.S32.HI R9, RZ, 0x1f, R8.reuse ;  /* 0x0000001fff097819 */ /* 0x100fe20000011408 */
[----:B------:R-:W-:Y:S01]  /*20e0*/  ULDC UR10, c[0x0][0x284] ;  /* 0x0000a100000a7ab9 */ /* 0x000fe20000000800 */
[----:B------:R-:W-:Y:S01]  /*20f0*/  IMAD R0, R11, UR4, RZ ;  /* 0x000000040b007c24 */ /* 0x000fe2000f8e02ff */
[----:B------:R-:W-:Y:S01]  /*2100*/  UISETP.LT.U32.AND UP0, UPT, UR43, 0x6, UP0 ;  /* 0x000000062b00788c */ /* 0x000fe20008701070 */
[----:B------:R-:W-:Y:S01]  /*2110*/  ISETP.GE.OR P0, PT, R6, UR10, P0 ;  /* 0x0000000a06007c0c */ /* 0x000fe20008706670 */
[----:B------:R-:W-:Y:S01]  /*2120*/  IMAD.WIDE.U32 R4, R101, UR4, R8 ;  /* 0x0000000465047c25 */ /* 0x000fe2000f8e0008 */
[----:B------:R-:W-:Y:S01]  /*2130*/  ULDC.64 UR8, c[0x0][0x5c8] ;  /* 0x0001720000087ab9 */ /* 0x000fe20000000a00 */
[----:B------:R-:W-:-:S02]  /*2140*/  USEL UR6, URZ, 0x1, !UP0 ;  /* 0x000000013f067887 */ /* 0x000fc4000c000000 */
[----:B------:R-:W-:Y:S01]  /*2150*/  IMAD R3, R101, UR5, R0 ;  /* 0x0000000565037c24 */ /* 0x000fe2000f8e0200 */
[----:B------:R-:W-:Y:S01]  /*2160*/  @UP1 UIMAD.WIDE.U32 UR4, UR41, -0x55555555, URZ ;  /* 0xaaaaaaab290418a5 */ /* 0x000fe2000f8e003f */
[----:B------:R-:W-:Y:S01]  /*2170*/  IMAD.WIDE R104, R103, 0x80, R88 ;  /* 0x0000008067687825 */ /* 0x000fe200078e0258 */
[----:B------:R-:W-:Y:S02]  /*2180*/  ULOP3.LUT UR40, UR40, UR6, URZ, 0x3c, !UPT ;  /* 0x0000000628287292 */ /* 0x000fe4000f8e3c3f */
[----:B------:R-:W-:Y:S01]  /*2190*/  @UP1 USHF.R.U32.HI UR4, URZ, 0x2, UR5 ;  /* 0x000000023f041899 */ /* 0x000fe20008011605 */
[----:B------:R-:W-:Y:S02]  /*21a0*/  IMAD.IADD R5, R5, 0x1, R3 ;  /* 0x0000000105057824 */ /* 0x000fe400078e0203 */
[----:B------:R-:W-:Y:S01]  /*21b0*/  IMAD R3, R105, UR8, RZ ;  /* 0x0000000869037c24 */ /* 0x000fe2000f8e02ff */
[----:B------:R-:W-:Y:S01]  /*21c0*/  @UP1 ULOP3.LUT UR40, UR40, 0x1, UR4, 0x78, !UPT ;  /* 0x0000000128281892 */ /* 0x000fe2000f8e7804 */
[----:B------:R-:W-:-:S04]  /*21d0*/  IMAD.WIDE.U32 R106, R104, UR8, R4 ;  /* 0x00000008686a7c25 */ /* 0x000fc8000f8e0004 */
[----:B------:R-:W-:Y:S02]  /*21e0*/  IMAD R7, R104, UR9, R3 ;  /* 0x0000000968077c24 */ /* 0x000fe4000f8e0203 */
[----:B------:R-:W-:Y:S01]  /*21f0*/  IMAD.MOV.U32 R0, RZ, RZ, -0x1 ;  /* 0xffffffffff007424 */ /* 0x000fe200078e00ff */
[----:B------:R-:W-:Y:S06]  /*2200*/  @P0 BRA `(.L_x_32) ;  /* 0x00000040001c0947 */ /* 0x000fec0003800000 */
[----:B-----5:R-:W-:Y:S01]  /*2210*/  FSETP.NEU.AND P0, PT, R90, RZ, PT ;  /* 0x000000ff5a00720b */ /* 0x020fe20003f0d000 */
[----:B------:R-:W-:Y:S01]  /*2220*/  IMAD.IADD R4, R94, 0x1, -R100 ;  /* 0x000000015e047824 */ /* 0x000fe200078e0a64 */
[----:B------:R-:W-:Y:S01]  /*2230*/  BSSY B0, `(.L_x_32) ;  /* 0x0000404000007945 */ /* 0x000fe20003800000 */
[----:B------:R-:W-:Y:S02]  /*2240*/  IMAD.IADD R3, R99, 0x1, -R6 ;  /* 0x0000000163037824 */ /* 0x000fe400078e0a06 */
[----:B------:R-:W-:Y:S01]  /*2250*/  IMAD.IADD R103, R107, 0x1, R7 ;  /* 0x000000016b677824 */ /* 0x000fe200078e0207 */
[----:B------:R-:W-:-:S04]  /*2260*/  ISETP.GT.AND P2, PT, R4, RZ, PT ;  /* 0x000000ff0400720c */ /* 0x000fc80003f44270 */
[----:B------:R-:W-:-:S03]  /*2270*/  ISETP.GT.AND P1, PT, R3, RZ, P2 ;  /* 0x000000ff0300720c */ /* 0x000fc60001724270 */
[----:B------:R-:W-:Y:S10]  /*2280*/  @!P0 BRA `(.L_x_33) ;  /* 0x0000002c00288947 */ /* 0x000ff40003800000 */
[----:B------:R-:W0:Y:S01]  /*2290*/  LDC.64 R110, c[0x0][0x5b8] ;  /* 0x00016e00ff6e7b82 */ /* 0x000e220000000a00 */
[----:B------:R-:W-:-:S07]  /*22a0*/  ULDC.64 UR4, c[0x0][0x5c0] ;  /* 0x0001700000047ab9 */ /* 0x000fce0000000a00 */
[----:B------:R-:W1:Y:S08]  /*22b0*/  LDC.64 R112, c[0x0][0x5b0] ;  /* 0x00016c00ff707b82 */ /* 0x000e700000000a00 */
[----:B------:R-:W2:Y:S01]  /*22c0*/  LDC.64 R114, c[0x0][0x5a8] ;  /* 0x00016a00ff727b82 */ /* 0x000ea20000000a00 */
[-C--:B0-----:R-:W-:Y:S02]  /*22d0*/  IMAD R6, R11, R110.reuse, RZ ;  /* 0x0000006e0b067224 */ /* 0x081fe400078e02ff */
[----:B------:R-:W-:-:S04]  /*22e0*/  IMAD.WIDE.U32 R108, R101, R110, R8 ;  /* 0x0000006e656c7225 */ /* 0x000fc800078e0008 */
[----:B------:R-:W-:Y:S02]  /*22f0*/  IMAD R107, R101, R111, R6 ;  /* 0x0000006f656b7224 */ /* 0x000fe400078e0206 */
[-C--:B-1----:R-:W-:Y:S02]  /*2300*/  IMAD R5, R105, R112.reuse, RZ ;  /* 0x0000007069057224 */ /* 0x082fe400078e02ff */
[----:B------:R-:W-:Y:S02]  /*2310*/  IMAD.IADD R13, R109, 0x1, R107 ;  /* 0x000000016d0d7824 */ /* 0x000fe400078e026b */
[----:B------:R-:W-:Y:S02]  /*2320*/  IMAD.MOV.U32 R12, RZ, RZ, R108 ;  /* 0x000000ffff0c7224 */ /* 0x000fe400078e006c */
[C---:B------:R-:W-:Y:S02]  /*2330*/  IMAD R111, R104.reuse, R113, R5 ;  /* 0x00000071686f7224 */ /* 0x040fe400078e0205 */
[----:B------:R-:W-:-:S04]  /*2340*/  IMAD.WIDE.U32 R6, R104, R112, R12 ;  /* 0x0000007068067225 */ /* 0x000fc800078e000c */
[----:B------:R-:W-:Y:S01]  /*2350*/  IMAD.IADD R5, R7, 0x1, R111 ;  /* 0x0000000107057824 */ /* 0x000fe200078e026f */
[----:B--2---:R-:W-:-:S04]  /*2360*/  LEA R14, P0, R6, R114, 0x1 ;  /* 0x00000072060e7211 */ /* 0x004fc800078008ff */
[----:B------:R-:W-:-:S05]  /*2370*/  LEA.HI.X R15, R6, R115, R5, 0x1, P0 ;  /* 0x00000073060f7211 */ /* 0x000fca00000f0c05 */
[----:B------:R0:W2:Y:S01]  /*2380*/  @P1 LDG.E.LTC128B.U16 R5, desc[UR38][R14.64] ;  /* 0x000000260e051981 */ /* 0x0000a2000c1e1520 */
[----:B------:R-:W-:Y:S01]  /*2390*/  LEA R10, P0, R106, UR4, 0x1 ;  /* 0x000000046a0a7c11 */ /* 0x000fe2000f8008ff */
[----:B------:R-:W-:Y:S01]  /*23a0*/  IMAD.WIDE.U32 R6, R104, R112, R8 ;  /* 0x0000007068067225 */ /* 0x000fe200078e0008 */
[----:B------:R-:W-:Y:S03]  /*23b0*/  BSSY B1, `(.L_x_34) ;  /* 0x0000012000017945 */ /* 0x000fe60003800000 */
[----:B------:R-:W-:Y:S02]  /*23c0*/  IMAD.IADD R7, R111, 0x1, R7 ;  /* 0x000000016f077824 */ /* 0x000fe400078e0207 */
[----:B------:R-:W-:Y:S01]  /*23d0*/  IMAD.WIDE.U32 R20, R101, R110, R6 ;  /* 0x0000006e65147225 */ /* 0x000fe200078e0006 */
[----:B0-----:R-:W-:-:S03]  /*23e0*/  SHF.L.U64.HI R15, R112, 0x3, R113 ;  /* 0x00000003700f7819 */ /* 0x001fc60000010271 */
[----:B------:R-:W-:Y:S01]  /*23f0*/  IMAD.IADD R7, R107, 0x1, R21 ;  /* 0x000000016b077824 */ /* 0x000fe200078e0215 */
[----:B------:R-:W-:Y:S01]  /*2400*/  LEA R6, P4, R20, R114, 0x1 ;  /* 0x0000007214067211 */ /* 0x000fe200078808ff */
[----:B------:R-:W-:-:S03]  /*2410*/  IMAD.SHL.U32 R14, R112, 0x8, RZ ;  /* 0x00000008700e7824 */ /* 0x000fc600078e00ff */
[----:B------:R-:W-:Y:S01]  /*2420*/  LEA.HI.X R7, R20, R115, R7, 0x1, P4 ;  /* 0x0000007314077211 */ /* 0x000fe200020f0c07 */
[----:B--2---:R-:W-:-:S05]  /*2430*/  HADD2.F32 R11, -RZ, R5.H0_H0 ;  /* 0x20000005ff0b7230 */ /* 0x004fca0000004100 */
[----:B------:R-:W-:-:S04]  /*2440*/  FMUL R11, R11, R90 ;  /* 0x0000005a0b0b7220 */ /* 0x000fc80000400000 */
[----:B------:R-:W-:Y:S01]  /*2450*/  FFMA R24, R24, R23, R11 ;  /* 0x0000001718187223 */ /* 0x000fe2000000000b */
[----:B------:R-:W-:Y:S02]  /*2460*/  LEA.HI.X R11, R106, UR5, R103, 0x1, P0 ;  /* 0x000000056a0b7c11 */ /* 0x000fe400080f0c67 */
[----:B------:R-:W-:Y:S02]  /*2470*/  ISETP.GT.AND P0, PT, R4, 0x1, PT ;  /* 0x000000010400780c */ /* 0x000fe40003f04270 */
[----:B------:R-:W-:Y:S02]  /*2480*/  F2FP.F16.F32.PACK_AB R24, RZ, R24 ;  /* 0x00000018ff18723e */ /* 0x000fe400000000ff */
[----:B------:R-:W-:-:S03]  /*2490*/  ISETP.GT.AND P3, PT, R3, RZ, P0 ;  /* 0x000000ff0300720c */ /* 0x000fc60000764270 */
[----:B------:R0:W-:Y:S10]  /*24a0*/  @P1 STG.E.U16 desc[UR38][R10.64], R24 ;  /* 0x000000180a001986 */ /* 0x0001f4000c101526 */
[----:B------:R-:W-:Y:S05]  /*24b0*/  @!P3 BRA `(.L_x_35) ;  /* 0x000000000004b947 */ /* 0x000fea0003800000 */
[----:B------:R1:W5:Y:S02]  /*24c0*/  LDG.E.LTC128B.U16 R5, desc[UR38][R6.64+0x2] ;  /* 0x0000022606057981 */ /* 0x000364000c1e1520 */
.L_x_35:
[----:B------:R-:W-:Y:S05]  /*24d0*/  BSYNC B1 ;  /* 0x0000000000017941 */ /* 0x000fea0003800000 */
.L_x_34:
[----:B-----5:R-:W-:Y:S01]  /*24e0*/  HADD2.F32 R103, -RZ, R5.H0_H0 ;  /* 0x20000005ff677230 */ /* 0x020fe20000004100 */
[----:B------:R-:W-:Y:S01]  /*24f0*/  ISETP.GT.AND P2, PT, R3, 0x8, P2 ;  /* 0x000000080300780c */ /* 0x000fe20001744270 */
[----:B------:R-:W-:Y:S01]  /*2500*/  IMAD.WIDE.U32 R20, R104, R112, R14 ;  /* 0x0000007068147225 */ /* 0x000fe200078e000e */
[----:B0-----:R-:W-:-:S03]  /*2510*/  PRMT R24, R5, 0x7610, R24 ;  /* 0x0000761005187816 */ /* 0x001fc60000000018 */
[----:B------:R-:W-:Y:S01]  /*2520*/  FMUL R12, R103, R90 ;  /* 0x0000005a670c7220 */ /* 0x000fe20000400000 */
[----:B------:R-:W-:Y:S01]  /*2530*/  IMAD.IADD R111, R111, 0x1, R21 ;  /* 0x000000016f6f7824 */ /* 0x000fe200078e0215 */
[----:B------:R-:W-:Y:S02]  /*2540*/  IADD3 R108, P1, R108, R20, RZ ;  /* 0x000000146c6c7210 */ /* 0x000fe40007f3e0ff */
[----:B------:R-:W-:-:S03]  /*2550*/  FFMA R12, R25, R23, R12 ;  /* 0x00000017190c7223 */ /* 0x000fc6000000000c */
[----:B------:R-:W-:Y:S01]  /*2560*/  IMAD.X R13, R111, 0x1, R13, P1 ;  /* 0x000000016f0d7824 */ /* 0x000fe200008e060d */
[C---:B------:R-:W-:Y:S02]  /*2570*/  LEA R14, P1, R108.reuse, R114, 0x1 ;  /* 0x000000726c0e7211 */ /* 0x040fe400078208ff */
[----:B------:R-:W-:Y:S02]  /*2580*/  F2FP.F16.F32.PACK_AB R12, RZ, R12 ;  /* 0x0000000cff0c723e */ /* 0x000fe400000000ff */
[----:B------:R-:W-:Y:S02]  /*2590*/  LEA.HI.X R15, R108, R115, R13, 0x1, P1 ;  /* 0x000000736c0f7211 */ /* 0x000fe400008f0c0d */
[----:B------:R-:W-:-:S05]  /*25a0*/  PRMT R21, R12, 0x7610, R21 ;  /* 0x000076100c157816 */ /* 0x000fca0000000015 */
[----:B------:R0:W-:Y:S04]  /*25b0*/  @P3 STG.E.U16 desc[UR38][R10.64+0x2], R21 ;  /* 0x000002150a003986 */ /* 0x0001e8000c101526 */
[----:B------:R-:W2:Y:S01]  /*25c0*/  @P2 LDG.E.LTC128B.U16 R24, desc[UR38][R14.64] ;  /* 0x000000260e182981 */ /* 0x000ea2000c1e1520 */
[----:B------:R-:W-:Y:S01]  /*25d0*/  IADD3 R20, P1, R8, R20, RZ ;  /* 0x0000001408147210 */ /* 0x000fe20007f3e0ff */
[----:B------:R-:W-:Y:S01]  /*25e0*/  BSSY B1, `(.L_x_36) ;  /* 0x0000011000017945 */ /* 0x000fe20003800000 */
[----:B------:R-:W-:Y:S02]  /*25f0*/  SHF.L.U64.HI R13, R91, 0x1, R92 ;  /* 0x000000015b0d7819 */ /* 0x000fe4000001025c */
[----:B------:R-:W-:Y:S01]  /*2600*/  ISETP.GT.AND P0, PT, R3, 0x8, P0 ;  /* 0x000000080300780c */ /* 0x000fe20000704270 */
[----:B0-----:R-:W-:Y:S01]  /*2610*/  IMAD.X R21, R9, 0x1, R111, P1 ;  /* 0x0000000109157824 */ /* 0x001fe200008e066f */
[----:B------:R-:W-:Y:S01]  /*2620*/  LEA R12, P1, R91, R10, 0x1 ;  /* 0x0000000a5b0c7211 */ /* 0x000fe200078208ff */
[----:B------:R-:W-:-:S04]  /*2630*/  IMAD.WIDE.U32 R20, R101, R110, R20 ;  /* 0x0000006e65147225 */ /* 0x000fc800078e0014 */
[----:B------:R-:W-:Y:S01]  /*2640*/  IMAD.X R13, R13, 0x1, R11, P1 ;  /* 0x000000010d0d7824 */ /* 0x000fe200008e060b */
[----:B------:R-:W-:Y:S01]  /*2650*/  LEA R8, P3, R20, R114, 0x1 ;  /* 0x0000007214087211 */ /* 0x000fe200078608ff */
[----:B------:R-:W-:-:S05]  /*2660*/  IMAD.IADD R9, R107, 0x1, R21 ;  /* 0x000000016b097824 */ /* 0x000fca00078e0215 */
[----:B------:R-:W-:Y:S01]  /*2670*/  LEA.HI.X R9, R20, R115, R9, 0x1, P3 ;  /* 0x0000007314097211 */ /* 0x000fe200018f0c09 */
[----:B--2---:R-:W-:-:S05]  /*2680*/  HADD2.F32 R5, -RZ, R24.H0_H0 ;  /* 0x20000018ff057230 */ /* 0x004fca0000004100 */
[----:B------:R-:W-:-:S04]  /*2690*/  FMUL R5, R5, R90 ;  /* 0x0000005a05057220 */ /* 0x000fc80000400000 */
[----:B------:R-:W-:-:S05]  /*26a0*/  FFMA R5, R26, R23, R5 ;  /* 0x000000171a057223 */ /* 0x000fca0000000005 */
[----:B------:R-:W-:-:S05]  /*26b0*/  F2FP.F16.F32.PACK_AB R5, RZ, R5 ;  /* 0x00000005ff05723e */ /* 0x000fca00000000ff */
[----:B------:R0:W-:Y:S01]  /*26c0*/  @P2 STG.E.U16 desc[UR38][R12.64], R5 ;  /* 0x000000050c002986 */ /* 0x0001e2000c101526 */
[----:B------:R-:W-:Y:S05]  /*26d0*/  @!P0 BRA `(.L_x_37) ;  /* 0x0000000000048947 */ /* 0x000fea0003800000 */
[----:B------:R2:W5:Y:S02]  /*26e0*/  LDG.E.LTC128B.U16 R24, desc[UR38][R8.64+0x2] ;  /* 0x0000022608187981 */ /* 0x000564000c1e1520 */
.L_x_37:
[----:B------:R-:W-:Y:S05]  /*26f0*/  BSYNC B1 ;  /* 0x0000000000017941 */ /* 0x000fea0003800000 */
.L_x_36:
[----:B0----5:R-:W-:Y:S01]  /*2700*/  HADD2.F32 R5, -RZ, R24.H0_H0 ;  /* 0x20000018ff057230 */ /* 0x021fe20000004100 */
[----:B------:R-:W-:Y:S01]  /*2710*/  ISETP.GT.AND P1, PT, R4, 0x8, PT ;  /* 0x000000080400780c */ /* 0x000fe20003f24270 */
[----:B------:R-:W-:Y:S03]  /*2720*/  BSSY B1, `(.L_x_38) ;  /* 0x0000008000017945 */ /* 0x000fe60003800000 */
[----:B------:R-:W-:Y:S01]  /*2730*/  FMUL R14, R5, R90 ;  /* 0x0000005a050e7220 */ /* 0x000fe20000400000 */
[----:B------:R-:W-:-:S03]  /*2740*/  ISETP.GT.AND P2, PT, R3, RZ, P1 ;  /* 0x000000ff0300720c */ /* 0x000fc60000f44270 */
[----:B------:R-:W-:-:S05]  /*2750*/  FFMA R14, R27, R23, R14 ;  /* 0x000000171b0e7223 */ /* 0x000fca000000000e */
[----:B------:R-:W-:-:S05]  /*2760*/  F2FP.F16.F32.PACK_AB R14, RZ, R14 ;  /* 0x0000000eff0e723e */ /* 0x000fca00000000ff */
[----:B------:R0:W-:Y:S01]  /*2770*/  @P0 STG.E.U16 desc[UR38][R12.64+0x2], R14 ;  /* 0x0000020e0c000986 */ /* 0x0001e2000c101526 */
[----:B------:R-:W-:Y:S05]  /*2780*/  @!P2 BRA `(.L_x_39) ;  /* 0x000000000004a947 */ /* 0x000fea0003800000 */
[----:B------:R3:W5:Y:S02]  /*2790*/  LDG.E.LTC128B.U16 R24, desc[UR38][R6.64+0x10] ;  /* 0x0000102606187981 */ /* 0x000764000c1e1520 */
.L_x_39:
[----:B------:R-:W-:Y:S05]  /*27a0*/  BSYNC B1 ;  /* 0x0000000000017941 */ /* 0x000fea0003800000 */
.L_x_38:
[----:B-----5:R-:W-:Y:S01]  /*27b0*/  HADD2.F32 R5, -RZ, R24.H0_H0 ;  /* 0x20000018ff057230 */ /* 0x020fe20000004100 */
        /* <DEDUP_REMOVED lines=9> */
.L_x_41:
[----:B------:R-:W-:Y:S05]  /*2850*/  BSYNC B1 ;  /* 0x0000000000017941 */ /* 0x000fea0003800000 */
.L_x_40:
[----:B----45:R-:W-:Y:S01]  /*2860*/  HADD2.F32 R5, -RZ, R24.H0_H0 ;  /* 0x20000018ff057230 */ /* 0x030fe20000004100 */
[----:B------:R-:W-:Y:S01]  /*2870*/  ISETP.GT.AND P1, PT, R3, 0x8, P1 ;  /* 0x000000080300780c */ /* 0x000fe20000f24270 */
[----:B------:R-:W-:Y:S03]  /*2880*/  BSSY B1, `(.L_x_42) ;  /* 0x0000007000017945 */ /* 0x000fe60003800000 */
[----:B0-----:R-:W-:-:S04]  /*2890*/  FMUL R14, R5, R90 ;  /* 0x0000005a050e7220 */ /* 0x001fc80000400000 */
[----:B------:R-:W-:-:S05]  /*28a0*/  FFMA R14, R29, R23, R14 ;  /* 0x000000171d0e7223 */ /* 0x000fca000000000e */
[----:B------:R-:W-:-:S05]  /*28b0*/  F2FP.F16.F32.PACK_AB R14, RZ, R14 ;  /* 0x0000000eff0e723e */ /* 0x000fca00000000ff */
[----:B------:R0:W-:Y:S01]  /*28c0*/  @P3 STG.E.U16 desc[UR38][R10.64+0x12], R14 ;  /* 0x0000120e0a003986 */ /* 0x0001e2000c101526 */
[----:B------:R-:W-:Y:S05]  /*28d0*/  @!P1 BRA `(.L_x_43) ;  /* 0x0000000000049947 */ /* 0x000fea0003800000 */
[----:B------:R4:W5:Y:S02]  /*28e0*/  LDG.E.LTC128B.U16 R24, desc[UR38][R8.64+0x10] ;  /* 0x0000102608187981 */ /* 0x000964000c1e1520 */
.L_x_43:
[----:B------:R-:W-:Y:S05]  /*28f0*/  BSYNC B1 ;  /* 0x0000000000017941 */ /* 0x000fea0003800000 */
.L_x_42:
[----:B-----5:R-:W-:Y:S01]  /*2900*/  HADD2.F32 R5, -RZ, R24.H0_H0 ;  /* 0x20000018ff057230 */ /* 0x020fe20000004100 */
[----:B------:R-:W-:Y:S01]  /*2910*/  ISETP.GT.AND P0, PT, R3, 0x8, P0 ;  /* 0x000000080300780c */ /* 0x000fe20000704270 */
[----:B------:R-:W-:Y:S03]  /*2920*/  BSSY B1, `(.L_x_44) ;  /* 0x0000007000017945 */ /* 0x000fe60003800000 */
[----:B------:R-:W-:-:S04]  /*2930*/  FMUL R5, R5, R90 ;  /* 0x0000005a05057220 */ /* 0x000fc80000400000 */
[----:B------:R-:W-:-:S05]  /*2940*/  FFMA R5, R30, R23, R5 ;  /* 0x000000171e057223 */ /* 0x000fca0000000005 */
[----:B------:R-:W-:-:S05]  /*2950*/  F2FP.F16.F32.PACK_AB R5, RZ, R5 ;  /* 0x00000005ff05723e */ /* 0x000fca00000000ff */
[----:B------:R0:W-:Y:S01]  /*2960*/  @P1 STG.E.U16 desc[UR38][R12.64+0x10], R5 ;  /* 0x000010050c001986 */ /* 0x0001e2000c101526 */
[----:B------:R-:W-:Y:S05]  /*2970*/  @!P0 BRA `(.L_x_45) ;  /* 0x0000000000048947 */ /* 0x000fea0003800000 */
[----:B------:R0:W5:Y:S02]  /*2980*/  LDG.E.LTC128B.U16 R24, desc[UR38][R8.64+0x12] ;  /* 0x0000122608187981 */ /* 0x000164000c1e1520 */
.L_x_45:
[----:B------:R-:W-:Y:S05]  /*2990*/  BSYNC B1 ;  /* 0x0000000000017941 */ /* 0x000fea0003800000 */
.L_x_44:
        /* <DEDUP_REMOVED lines=10> */
.L_x_47:
[----:B------:R-:W-:Y:S05]  /*2a40*/  BSYNC B1 ;  /* 0x0000000000017941 */ /* 0x000fea0003800000 */
.L_x_46:
        /* <DEDUP_REMOVED lines=10> */
.L_x_49:
[----:B------:R-:W-:Y:S05]  /*2af0*/  BSYNC B1 ;  /* 0x0000000000017941 */ /* 0x000fea0003800000 */
.L_x_48:
[----:B0----5:R-:W-:Y:S01]  /*2b00*/  HADD2.F32 R5, -RZ, R24.H0_H0 ;  /* 0x20000018ff057230 */ /* 0x021fe20000004100 */
        /* <DEDUP_REMOVED lines=8> */
.L_x_51:
[----:B------:R-:W-:Y:S05]  /*2b90*/  BSYNC B1 ;  /* 0x0000000000017941 */ /* 0x000fea0003800000 */
.L_x_50:
        /* <DEDUP_REMOVED lines=9> */
.L_x_53:
[----:B------:R-:W-:Y:S05]  /*2c30*/  BSYNC B1 ;  /* 0x0000000000017941 */ /* 0x000fea0003800000 */
.L_x_52:
        /* <DEDUP_REMOVED lines=10> */
.L_x_55:
[----:B------:R-:W-:Y:S05]  /*2ce0*/  BSYNC B1 ;  /* 0x0000000000017941 */ /* 0x000fea0003800000 */
.L_x_54:
        /* <DEDUP_REMOVED lines=10> */
.L_x_57:
[----:B------:R-:W-:Y:S05]  /*2d90*/  BSYNC B1 ;  /* 0x0000000000017941 */ /* 0x000fea0003800000 */
.L_x_56:
        /* <DEDUP_REMOVED lines=9> */
.L_x_59:
[----:B------:R-:W-:Y:S05]  /*2e30*/  BSYNC B1 ;  /* 0x0000000000017941 */ /* 0x000fea0003800000 */
.L_x_58:
        /* <DEDUP_REMOVED lines=9> */
.L_x_61:
[----:B------:R-:W-:Y:S05]  /*2ed0*/  BSYNC B1 ;  /* 0x0000000000017941 */ /* 0x000fea0003800000 */
.L_x_60:
        /* <DEDUP_REMOVED lines=10> */
.L_x_63:
[----:B------:R-:W-:Y:S05]  /*2f80*/  BSYNC B1 ;  /* 0x0000000000017941 */ /* 0x000fea0003800000 */
.L_x_62:
        /* <DEDUP_REMOVED lines=10> */
.L_x_65:
[----:B------:R-:W-:Y:S05]  /*3030*/  BSYNC B1 ;  /* 0x0000000000017941 */ /* 0x000fea0003800000 */
.L_x_64:
        /* <DEDUP_REMOVED lines=9> */
.L_x_67:
[----:B------:R-:W-:Y:S05]  /*30d0*/  BSYNC B1 ;  /* 0x0000000000017941 */ /* 0x000fea0003800000 */
.L_x_66:
        /* <DEDUP_REMOVED lines=9> */
.L_x_69:
[----:B------:R-:W-:Y:S05]  /*3170*/  BSYNC B1 ;  /* 0x0000000000017941 */ /* 0x000fea0003800000 */
.L_x_68:
        /* <DEDUP_REMOVED lines=10> */
.L_x_71:
[----:B------:R-:W-:Y:S05]  /*3220*/  BSYNC B1 ;  /* 0x0000000000017941 */ /* 0x000fea0003800000 */
.L_x_70:
        /* <DEDUP_REMOVED lines=10> */
.L_x_73:
[----:B------:R-:W-:Y:S05]  /*32d0*/  BSYNC B1 ;  /* 0x0000000000017941 */ /* 0x000fea0003800000 */
.L_x_72:
        /* <DEDUP_REMOVED lines=9> */
.L_x_75:
[----:B------:R-:W-:Y:S05]  /*3370*/  BSYNC B1 ;  /* 0x0000000000017941 */ /* 0x000fea0003800000 */
.L_x_74:
        /* <DEDUP_REMOVED lines=9> */
.L_x_77:
[----:B------:R-:W-:Y:S05]  /*3410*/  BSYNC B1 ;  /* 0x0000000000017941 */ /* 0x000fea0003800000 */
.L_x_76:
        /* <DEDUP_REMOVED lines=10> */
.L_x_79:
[----:B------:R-:W-:Y:S05]  /*34c0*/  BSYNC B1 ;  /* 0x0000000000017941 */ /* 0x000fea0003800000 */
.L_x_78:
        /* <DEDUP_REMOVED lines=10> */
.L_x_81:
[----:B------:R-:W-:Y:S05]  /*3570*/  BSYNC B1 ;  /* 0x0000000000017941 */ /* 0x000fea0003800000 */
.L_x_80:
        /* <DEDUP_REMOVED lines=9> */
.L_x_83:
[----:B------:R-:W-:Y:S05]  /*3610*/  BSYNC B1 ;  /* 0x0000000000017941 */ /* 0x000fea0003800000 */
.L_x_82:
        /* <DEDUP_REMOVED lines=9> */
.L_x_85:
[----:B------:R-:W-:Y:S05]  /*36b0*/  BSYNC B1 ;  /* 0x0000000000017941 */ /* 0x000fea0003800000 */
.L_x_84:
        /* <DEDUP_REMOVED lines=10> */
.L_x_87:
[----:B------:R-:W-:Y:S05]  /*3760*/  BSYNC B1 ;  /* 0x0000000000017941 */ /* 0x000fea0003800000 */
.L_x_86:
        /* <DEDUP_REMOVED lines=10> */
.L_x_89:
[----:B------:R-:W-:Y:S05]  /*3810*/  BSYNC B1 ;  /* 0x0000000000017941 */ /* 0x000fea0003800000 */
.L_x_88:
        /* <DEDUP_REMOVED lines=9> */
.L_x_91:
[----:B------:R-:W-:Y:S05]  /*38b0*/  BSYNC B1 ;  /* 0x0000000000017941 */ /* 0x000fea0003800000 */
.L_x_90:
        /* <DEDUP_REMOVED lines=9> */
.L_x_93:
[----:B------:R-:W-:Y:S05]  /*3950*/  BSYNC B1 ;  /* 0x0000000000017941 */ /* 0x000fea0003800000 */
.L_x_92:
        /* <DEDUP_REMOVED lines=10> */
.L_x_95:
[----:B------:R-:W-:Y:S05]  /*3a00*/  BSYNC B1 ;  /* 0x0000000000017941 */ /* 0x000fea0003800000 */
.L_x_94:
        /* <DEDUP_REMOVED lines=10> */
.L_x_97:
[----:B------:R-:W-:Y:S05]  /*3ab0*/  BSYNC B1 ;  /* 0x0000000000017941 */ /* 0x000fea0003800000 */
.L_x_96:
        /* <DEDUP_REMOVED lines=9> */
.L_x_99:
[----:B------:R-:W-:Y:S05]  /*3b50*/  BSYNC B1 ;  /* 0x0000000000017941 */ /* 0x000fea0003800000 */
.L_x_98:
        /* <DEDUP_REMOVED lines=9> */
.L_x_101:
[----:B------:R-:W-:Y:S05]  /*3bf0*/  BSYNC B1 ;  /* 0x0000000000017941 */ /* 0x000fea0003800000 */
.L_x_100:
        /* <DEDUP_REMOVED lines=10> */
.L_x_103:
[----:B------:R-:W-:Y:S05]  /*3ca0*/  BSYNC B1 ;  /* 0x0000000000017941 */ /* 0x000fea0003800000 */
.L_x_102:
        /* <DEDUP_REMOVED lines=10> */
.L_x_105:
[----:B------:R-:W-:Y:S05]  /*3d50*/  BSYNC B1 ;  /* 0x0000000000017941 */ /* 0x000fea0003800000 */
.L_x_104:
        /* <DEDUP_REMOVED lines=9> */
.L_x_107:
[----:B------:R-:W-:Y:S05]  /*3df0*/  BSYNC B1 ;  /* 0x0000000000017941 */ /* 0x000fea0003800000 */
.L_x_106:
        /* <DEDUP_REMOVED lines=9> */
.L_x_109:
[----:B------:R-:W-:Y:S05]  /*3e90*/  BSYNC B1 ;  /* 0x0000000000017941 */ /* 0x000fea0003800000 */
.L_x_108:
        /* <DEDUP_REMOVED lines=10> */
.L_x_111:
[----:B------:R-:W-:Y:S05]  /*3f40*/  BSYNC B1 ;  /* 0x0000000000017941 */ /* 0x000fea0003800000 */
.L_x_110:
        /* <DEDUP_REMOVED lines=10> */
.L_x_113:
[----:B------:R-:W-:Y:S05]  /*3ff0*/  BSYNC B1 ;  /* 0x0000000000017941 */ /* 0x000fea0003800000 */
.L_x_112:
        /* <DEDUP_REMOVED lines=9> */
.L_x_115:
[----:B------:R-:W-:Y:S05]  /*4090*/  BSYNC B1 ;  /* 0x0000000000017941 */ /* 0x000fea0003800000 */
.L_x_114:
        /* <DEDUP_REMOVED lines=9> */
.L_x_117:
[----:B------:R-:W-:Y:S05]  /*4130*/  BSYNC B1 ;  /* 0x0000000000017941 */ /* 0x000fea0003800000 */
.L_x_116:
        /* <DEDUP_REMOVED lines=10> */
.L_x_119:
[----:B------:R-:W-:Y:S05]  /*41e0*/  BSYNC B1 ;  /* 0x0000000000017941 */ /* 0x000fea0003800000 */
.L_x_118:
        /* <DEDUP_REMOVED lines=10> */
.L_x_121:
[----:B------:R-:W-:Y:S05]  /*4290*/  BSYNC B1 ;  /* 0x0000000000017941 */ /* 0x000fea0003800000 */
.L_x_120:
        /* <DEDUP_REMOVED lines=9> */
.L_x_123:
[----:B------:R-:W-:Y:S05]  /*4330*/  BSYNC B1 ;  /* 0x0000000000017941 */ /* 0x000fea0003800000 */
.L_x_122:
        /* <DEDUP_REMOVED lines=9> */
.L_x_125:
[----:B------:R-:W-:Y:S05]  /*43d0*/  BSYNC B1 ;  /* 0x0000000000017941 */ /* 0x000fea0003800000 */
.L_x_124:
        /* <DEDUP_REMOVED lines=10> */
.L_x_127:
[----:B------:R-:W-:Y:S05]  /*4480*/  BSYNC B1 ;  /* 0x0000000000017941 */ /* 0x000fea0003800000 */
.L_x_126:
        /* <DEDUP_REMOVED lines=10> */
.L_x_129:
[----:B------:R-:W-:Y:S05]  /*4530*/  BSYNC B1 ;  /* 0x0000000000017941 */ /* 0x000fea0003800000 */
.L_x_128:
        /* <DEDUP_REMOVED lines=9> */
.L_x_131:
[----:B------:R-:W-:Y:S05]  /*45d0*/  BSYNC B1 ;  /* 0x0000000000017941 */ /* 0x000fea0003800000 */
.L_x_130:
        /* <DEDUP_REMOVED lines=9> */
.L_x_133:
[----:B------:R-:W-:Y:S05]  /*4670*/  BSYNC B1 ;  /* 0x0000000000017941 */ /* 0x000fea0003800000 */
.L_x_132:
        /* <DEDUP_REMOVED lines=10> */
.L_x_135:
[----:B------:R-:W-:Y:S05]  /*4720*/  BSYNC B1 ;  /* 0x0000000000017941 */ /* 0x000fea0003800000 */
.L_x_134:
        /* <DEDUP_REMOVED lines=10> */
.L_x_137:
[----:B------:R-:W-:Y:S05]  /*47d0*/  BSYNC B1 ;  /* 0x0000000000017941 */ /* 0x000fea0003800000 */
.L_x_136:
        /* <DEDUP_REMOVED lines=9> */
.L_x_139:
[----:B------:R-:W-:Y:S05]  /*4870*/  BSYNC B1 ;  /* 0x0000000000017941 */ /* 0x000fea0003800000 */
.L_x_138:
        /* <DEDUP_REMOVED lines=9> */
.L_x_141:
[----:B------:R-:W-:Y:S05]  /*4910*/  BSYNC B1 ;  /* 0x0000000000017941 */ /* 0x000fea0003800000 */
.L_x_140:
        /* <DEDUP_REMOVED lines=10> */
.L_x_143:
[----:B------:R-:W-:Y:S05]  /*49c0*/  BSYNC B1 ;  /* 0x0000000000017941 */ /* 0x000fea0003800000 */
.L_x_142:
        /* <DEDUP_REMOVED lines=10> */
.L_x_145:
[----:B------:R-:W-:Y:S05]  /*4a70*/  BSYNC B1 ;  /* 0x0000000000017941 */ /* 0x000fea0003800000 */
.L_x_144:
        /* <DEDUP_REMOVED lines=9> */
.L_x_147:
[----:B------:R-:W-:Y:S05]  /*4b10*/  BSYNC B1 ;  /* 0x0000000000017941 */ /* 0x000fea0003800000 */
.L_x_146:
        /* <DEDUP_REMOVED lines=9> */
.L_x_149:
[----:B------:R-:W-:Y:S05]  /*4bb0*/  BSYNC B1 ;  /* 0x0000000000017941 */ /* 0x000fea0003800000 */
.L_x_148:
        /* <DEDUP_REMOVED lines=10> */
.L_x_151:
[----:B------:R-:W-:Y:S05]  /*4c60*/  BSYNC B1 ;  /* 0x0000000000017941 */ /* 0x000fea0003800000 */
.L_x_150:
[----:B-----5:R-:W-:Y:S01]  /*4c70*/  HADD2.F32 R5, -RZ, R24.H0_H0 ;  /* 0x20000018ff057230 */ /* 0x020fe20000004100 */
[----:B------:R-:W-:Y:S01]  /*4c80*/  ISETP.GT.AND P0, PT, R4, 0x79, PT ;  /* 0x000000790400780c */ /* 0x000fe20003f04270 */
[----:B------:R-:W-:Y:S01]  /*4c90*/  @P2 IMAD.MOV.U32 R4, RZ, RZ, R10 ;  /* 0x000000ffff042224 */ /* 0x000fe200078e000a */
[----:B------:R-:W-:Y:S02]  /*4ca0*/  BSSY B1, `(.L_x_152) ;  /* 0x000000a000017945 */ /* 0x000fe40003800000 */
[----:B------:R-:W-:Y:S01]  /*4cb0*/  FMUL R5, R5, R90 ;  /* 0x0000005a05057220 */ /* 0x000fe20000400000 */
[----:B------:R-:W-:-:S03]  /*4cc0*/  ISETP.GT.AND P3, PT, R3, RZ, P0 ;  /* 0x000000ff0300720c */ /* 0x000fc60000764270 */
[----:B------:R-:W-:-:S05]  /*4cd0*/  FFMA R5, R84, R23, R5 ;  /* 0x0000001754057223 */ /* 0x000fca0000000005 */
[----:B------:R-:W-:-:S04]  /*4ce0*/  F2FP.F16.F32.PACK_AB R5, RZ, R5 ;  /* 0x00000005ff05723e */ /* 0x000fc800000000ff */
[----:B0-----:R-:W-:Y:S01]  /*4cf0*/  PRMT R14, R5, 0x7610, R14 ;  /* 0x00007610050e7816 */ /* 0x001fe2000000000e */
[----:B------:R-:W-:-:S05]  /*4d00*/  @P2 IMAD.MOV.U32 R5, RZ, RZ, R11 ;  /* 0x000000ffff052224 */ /* 0x000fca00078e000b */
[----:B------:R0:W-:Y:S01]  /*4d10*/  @P2 STG.E.U16 desc[UR38][R4.64+0xf0], R14 ;  /* 0x0000f00e04002986 */ /* 0x0001e2000c101526 */
[----:B------:R-:W-:Y:S05]  /*4d20*/  @!P3 BRA `(.L_x_153) ;  /* 0x000000000004b947 */ /* 0x000fea0003800000 */
[----:B------:R0:W5:Y:S02]  /*4d30*/  LDG.E.LTC128B.U16 R24, desc[UR38][R6.64+0xf2] ;  /* 0x0000f22606187981 */ /* 0x000164000c1e1520 */
.L_x_153:
[----:B------:R-:W-:Y:S05]  /*4d40*/  BSYNC B1 ;  /* 0x0000000000017941 */ /* 0x000fea0003800000 */
.L_x_152:
        /* <DEDUP_REMOVED lines=9> */
.L_x_155:
[----:B------:R-:W-:Y:S05]  /*4de0*/  BSYNC B1 ;  /* 0x0000000000017941 */ /* 0x000fea0003800000 */
.L_x_154:
[----:B-----5:R-:W-:Y:S01]  /*4df0*/  HADD2.F32 R5, -RZ, R24.H0_H0 ;  /* 0x20000018ff057230 */ /* 0x020fe20000004100 */
[----:B------:R-:W-:Y:S01]  /*4e00*/  ISETP.GT.AND P0, PT, R3, 0x8, P0 ;  /* 0x000000080300780c */ /* 0x000fe20000704270 */
[----:B0-----:R-:W-:Y:S01]  /*4e10*/  @P1 IMAD.MOV.U32 R4, RZ, RZ, R12 ;  /* 0x000000ffff041224 */ /* 0x001fe200078e000c */
[----:B------:R-:W-:Y:S02]  /*4e20*/  BSSY B1, `(.L_x_156) ;  /* 0x0000009000017945 */ /* 0x000fe40003800000 */
[----:B------:R-:W-:-:S04]  /*4e30*/  FMUL R5, R5, R90 ;  /* 0x0000005a05057220 */ /* 0x000fc80000400000 */
[----:B------:R-:W-:-:S05]  /*4e40*/  FFMA R5, R86, R23, R5 ;  /* 0x0000001756057223 */ /* 0x000fca0000000005 */
[----:B------:R-:W-:-:S04]  /*4e50*/  F2FP.F16.F32.PACK_AB R5, RZ, R5 ;  /* 0x00000005ff05723e */ /* 0x000fc800000000ff */
[----:B-1-3--:R-:W-:Y:S01]  /*4e60*/  PRMT R6, R5, 0x7610, R6 ;  /* 0x0000761005067816 */ /* 0x00afe20000000006 */
[----:B------:R-:W-:-:S05]  /*4e70*/  @P1 IMAD.MOV.U32 R5, RZ, RZ, R13 ;  /* 0x000000ffff051224 */ /* 0x000fca00078e000d */
[----:B------:R0:W-:Y:S01]  /*4e80*/  @P1 STG.E.U16 desc[UR38][R4.64+0xf0], R6 ;  /* 0x0000f00604001986 */ /* 0x0001e2000c101526 */
[----:B------:R-:W-:Y:S05]  /*4e90*/  @!P0 BRA `(.L_x_157) ;  /* 0x0000000000048947 */ /* 0x000fea0003800000 */
[----:B------:R1:W5:Y:S02]  /*4ea0*/  LDG.E.LTC128B.U16 R24, desc[UR38][R8.64+0xf2] ;  /* 0x0000f22608187981 */ /* 0x000364000c1e1520 */
.L_x_157:
[----:B------:R-:W-:Y:S05]  /*4eb0*/  BSYNC B1 ;  /* 0x0000000000017941 */ /* 0x000fea0003800000 */
.L_x_156:
[----:B------:R-:W-:Y:S05]  /*4ec0*/  @!P0 BRA `(.L_x_158) ;  /* 0x0000001000e88947 */ /* 0x000fea0003800000 */
[----:B-----5:R-:W-:-:S05]  /*4ed0*/  HADD2.F32 R3, -RZ, R24.H0_H0 ;  /* 0x20000018ff037230 */ /* 0x020fca0000004100 */
[----:B0-----:R-:W-:-:S04]  /*4ee0*/  FMUL R4, R3, R90 ;  /* 0x0000005a03047220 */ /* 0x001fc80000400000 */
[----:B------:R-:W-:-:S05]  /*4ef0*/  FFMA R4, R87, R23, R4 ;  /* 0x0000001757047223 */ /* 0x000fca0000000004 */
[----:B------:R-:W-:-:S05]  /*4f00*/  F2FP.F16.F32.PACK_AB R4, RZ, R4 ;  /* 0x00000004ff04723e */ /* 0x000fca00000000ff */
[----:B------:R3:W-:Y:S01]  /*4f10*/  STG.E.U16 desc[UR38][R12.64+0xf2], R4 ;  /* 0x0000f2040c007986 */ /* 0x0007e2000c101526 */
[----:B------:R-:W-:Y:S05]  /*4f20*/  BRA `(.L_x_158) ;  /* 0x0000001000d07947 */ /* 0x000fea0003800000 */
.L_x_33:
[----:B------:R-:W-:Y:S01]  /*4f30*/  ISETP.GT.AND P3, PT, R4, 0x1, PT ;  /* 0x000000010400780c */ /* 0x000fe20003f64270 */
[----:B------:R-:W-:Y:S01]  /*4f40*/  ULDC.64 UR4, c[0x0][0x5c0] ;  /* 0x0001700000047ab9 */ /* 0x000fe20000000a00 */
[-C--:B------:R-:W-:Y:S01]  /*4f50*/  FMUL R24, R24, R23.reuse ;  /* 0x0000001718187220 */ /* 0x080fe20000400000 */
[----:B------:R-:W-:Y:S01]  /*4f60*/  LEA R6, P4, R106, UR4, 0x1 ;  /* 0x000000046a067c11 */ /* 0x000fe2000f8808ff */
[-C--:B------:R-:W-:Y:S01]  /*4f70*/  FMUL R25, R25, R23.reuse ;  /* 0x0000001719197220 */ /* 0x080fe20000400000 */
[----:B------:R-:W-:Y:S01]  /*4f80*/  ISETP.GT.AND P0, PT, R3, RZ, P3 ;  /* 0x000000ff0300720c */ /* 0x000fe20001f04270 */
[-C--:B------:R-:W-:Y:S01]  /*4f90*/  FMUL R26, R26, R23.reuse ;  /* 0x000000171a1a7220 */ /* 0x080fe20000400000 */
[----:B------:R-:W-:Y:S01]  /*4fa0*/  F2FP.F16.F32.PACK_AB R24, RZ, R24 ;  /* 0x00000018ff18723e */ /* 0x000fe200000000ff */
[-C--:B------:R-:W-:Y:S01]  /*4fb0*/  FMUL R27, R27, R23.reuse ;  /* 0x000000171b1b7220 */ /* 0x080fe20000400000 */
[----:B------:R-:W-:Y:S01]  /*4fc0*/  LEA.HI.X R7, R106, UR5, R103, 0x1, P4 ;  /* 0x000000056a077c11 */ /* 0x000fe2000a0f0c67 */
[----:B------:R-:W-:Y:S01]  /*4fd0*/  FMUL R28, R28, R23 ;  /* 0x000000171c1c7220 */ /* 0x000fe20000400000 */
[----:B------:R-:W-:Y:S01]  /*4fe0*/  F2FP.F16.F32.PACK_AB R25, RZ, R25 ;  /* 0x00000019ff19723e */ /* 0x000fe200000000ff */
[-C--:B------:R-:W-:Y:S01]  /*4ff0*/  FMUL R29, R29, R23.reuse ;  /* 0x000000171d1d7220 */ /* 0x080fe20000400000 */
[----:B------:R-:W-:Y:S01]  /*5000*/  ISETP.GT.AND P2, PT, R3, 0x8, P2 ;  /* 0x000000080300780c */ /* 0x000fe20001744270 */
[----:B------:R-:W-:Y:S01]  /*5010*/  @P1 STG.E.U16 desc[UR38][R6.64], R24 ;  /* 0x0000001806001986 */ /* 0x000fe2000c101526 */
[----:B------:R-:W-:Y:S01]  /*5020*/  ISETP.GT.AND P1, PT, R4, 0x8, PT ;  /* 0x000000080400780c */ /* 0x000fe20003f24270 */
[-C--:B------:R-:W-:Y:S01]  /*5030*/  FMUL R30, R30, R23.reuse ;  /* 0x000000171e1e7220 */ /* 0x080fe20000400000 */
[C---:B------:R-:W-:Y:S01]  /*5040*/  SHF.L.U64.HI R5, R91.reuse, 0x1, R92 ;  /* 0x000000015b057819 */ /* 0x040fe2000001025c */
[----:B------:R-:W-:Y:S01]  /*5050*/  @P0 STG.E.U16 desc[UR38][R6.64+0x2], R25 ;  /* 0x0000021906000986 */ /* 0x000fe2000c101526 */
[----:B------:R-:W-:Y:S01]  /*5060*/  LEA R8, P5, R91, R6, 0x1 ;  /* 0x000000065b087211 */ /* 0x000fe200078a08ff */
[-C--:B------:R-:W-:Y:S01]  /*5070*/  FMUL R31, R31, R23.reuse ;  /* 0x000000171f1f7220 */ /* 0x080fe20000400000 */
[----:B------:R-:W-:Y:S01]  /*5080*/  ISETP.GT.AND P3, PT, R3, 0x8, P3 ;  /* 0x000000080300780c */ /* 0x000fe20001f64270 */
[-C--:B------:R-:W-:Y:S01]  /*5090*/  FMUL R32, R32, R23.reuse ;  /* 0x0000001720207220 */ /* 0x080fe20000400000 */
[----:B------:R-:W-:Y:S01]  /*50a0*/  ISETP.GT.AND P0, PT, R4, 0x9, PT ;  /* 0x000000090400780c */ /* 0x000fe20003f04270 */
[----:B------:R-:W-:Y:S01]  /*50b0*/  IMAD.X R9, R5, 0x1, R7, P5 ;  /* 0x0000000105097824 */ /* 0x000fe200028e0607 */
[----:B------:R-:W-:Y:S01]  /*50c0*/  ISETP.GT.AND P4, PT, R3, RZ, P1 ;  /* 0x000000ff0300720c */ /* 0x000fe20000f84270 */
[-C--:B------:R-:W-:Y:S01]  /*50d0*/  FMUL R33, R33, R23.reuse ;  /* 0x0000001721217220 */ /* 0x080fe20000400000 */
[----:B------:R-:W-:Y:S01]  /*50e0*/  F2FP.F16.F32.PACK_AB R26, RZ, R26 ;  /* 0x0000001aff1a723e */ /* 0x000fe200000000ff */
[-C--:B------:R-:W-:Y:S01]  /*50f0*/  FMUL R34, R34, R23.reuse ;  /* 0x0000001722227220 */ /* 0x080fe20000400000 */
[----:B------:R-:W-:Y:S01]  /*5100*/  ISETP.GT.AND P5, PT, R3, RZ, P0 ;  /* 0x000000ff0300720c */ /* 0x000fe200007a4270 */
[----:B------:R-:W-:Y:S01]  /*5110*/  FMUL R35, R35, R23 ;  /* 0x0000001723237220 */ /* 0x000fe20000400000 */
[----:B------:R-:W-:Y:S01]  /*5120*/  F2FP.F16.F32.PACK_AB R27, RZ, R27 ;  /* 0x0000001bff1b723e */ /* 0x000fe200000000ff */
[----:B------:R-:W-:Y:S01]  /*5130*/  @P2 STG.E.U16 desc[UR38][R8.64], R26 ;  /* 0x0000001a08002986 */ /* 0x000fe2000c101526 */
[----:B------:R-:W-:Y:S01]  /*5140*/  F2FP.F16.F32.PACK_AB R28, RZ, R28 ;  /* 0x0000001cff1c723e */ /* 0x000fe200000000ff */
[-C--:B------:R-:W-:Y:S01]  /*5150*/  FMUL R36, R36, R23.reuse ;  /* 0x0000001724247220 */ /* 0x080fe20000400000 */
[----:B------:R-:W-:Y:S01]  /*5160*/  ISETP.GT.AND P2, PT, R3, 0x8, P1 ;  /* 0x000000080300780c */ /* 0x000fe20000f44270 */
[----:B------:R-:W-:Y:S01]  /*5170*/  @P3 STG.E.U16 desc[UR38][R8.64+0x2], R27 ;  /* 0x0000021b08003986 */ /* 0x000fe2000c101526 */
[----:B------:R-:W-:Y:S01]  /*5180*/  ISETP.GT.AND P1, PT, R4, 0x10, PT ;  /* 0x000000100400780c */ /* 0x000fe20003f24270 */
[----:B------:R-:W-:Y:S01]  /*5190*/  FMUL R37, R37, R23 ;  /* 0x0000001725257220 */ /* 0x000fe20000400000 */
[----:B------:R-:W-:Y:S01]  /*51a0*/  F2FP.F16.F32.PACK_AB R29, RZ, R29 ;  /* 0x0000001dff1d723e */ /* 0x000fe200000000ff */
[----:B------:R-:W-:Y:S01]  /*51b0*/  @P4 STG.E.U16 desc[UR38][R6.64+0x10], R28 ;  /* 0x0000101c06004986 */ /* 0x000fe2000c101526 */
[C---:B------:R-:W-:Y:S01]  /*51c0*/  ISETP.GT.AND P3, PT, R3.reuse, 0x8, P0 ;  /* 0x000000080300780c */ /* 0x040fe20000764270 */
[-C--:B------:R-:W-:Y:S01]  /*51d0*/  FMUL R38, R38, R23.reuse ;  /* 0x0000001726267220 */ /* 0x080fe20000400000 */
[----:B------:R-:W-:Y:S01]  /*51e0*/  ISETP.GT.AND P0, PT, R4, 0x11, PT ;  /* 0x000000110400780c */ /* 0x000fe20003f04270 */
[----:B------:R-:W-:Y:S01]  /*51f0*/  @P5 STG.E.U16 desc[UR38][R6.64+0x12], R29 ;  /* 0x0000121d06005986 */ /* 0x000fe2000c101526 */
        /* <DEDUP_REMOVED lines=161> */
[----:B------:R-:W-:Y:S01]  /*5c10*/  FMUL R87, R87, R23 ;  /* 0x0000001757577220 */ /* 0x000fe20000400000 */
[----:B------:R-:W-:-:S02]  /*5c20*/  F2FP.F16.F32.PACK_AB R62, RZ, R62 ;  /* 0x0000003eff3e723e */ /* 0x000fc400000000ff */
[C---:B------:R-:W-:Y:S02]  /*5c30*/  ISETP.GT.AND P5, PT, R3.reuse, RZ, P0 ;  /* 0x000000ff0300720c */ /* 0x040fe400007a4270 */
[----:B------:R-:W-:Y:S01]  /*5c40*/  F2FP.F16.F32.PACK_AB R63, RZ, R63 ;  /* 0x0000003fff3f723e */ /* 0x000fe200000000ff */
[----:B------:R-:W-:Y:S01]  /*5c50*/  @P2 STG.E.U16 desc[UR38][R8.64+0x90], R62 ;  /* 0x0000903e08002986 */ /* 0x000fe2000c101526 */
[----:B------:R-:W-:Y:S02]  /*5c60*/  F2FP.F16.F32.PACK_AB R64, RZ, R64 ;  /* 0x00000040ff40723e */ /* 0x000fe400000000ff */
[C---:B------:R-:W-:Y:S01]  /*5c70*/  ISETP.GT.AND P2, PT, R3.reuse, 0x8, P1 ;  /* 0x000000080300780c */ /* 0x040fe20000f44270 */
[----:B------:R-:W-:Y:S01]  /*5c80*/  @P3 STG.E.U16 desc[UR38][R8.64+0x92], R63 ;  /* 0x0000923f08003986 */ /* 0x000fe2000c101526 */
[----:B------:R-:W-:Y:S02]  /*5c90*/  ISETP.GT.AND P1, PT, R4, 0x58, PT ;  /* 0x000000580400780c */ /* 0x000fe40003f24270 */
[----:B------:R-:W-:Y:S01]  /*5ca0*/  F2FP.F16.F32.PACK_AB R65, RZ, R65 ;  /* 0x00000041ff41723e */ /* 0x000fe200000000ff */
[----:B------:R-:W-:Y:S01]  /*5cb0*/  @P4 STG.E.U16 desc[UR38][R6.64+0xa0], R64 ;  /* 0x0000a04006004986 */ /* 0x000fe2000c101526 */
[----:B------:R-:W-:-:S02]  /*5cc0*/  ISETP.GT.AND P3, PT, R3, 0x8, P0 ;  /* 0x000000080300780c */ /* 0x000fc40000764270 */
[----:B------:R-:W-:Y:S01]  /*5cd0*/  ISETP.GT.AND P0, PT, R4, 0x59, PT ;  /* 0x000000590400780c */ /* 0x000fe20003f04270 */
[----:B------:R-:W-:Y:S01]  /*5ce0*/  @P5 STG.E.U16 desc[UR38][R6.64+0xa2], R65 ;  /* 0x0000a24106005986 */ /* 0x000fe2000c101526 */
[C---:B------:R-:W-:Y:S02]  /*5cf0*/  ISETP.GT.AND P4, PT, R3.reuse, RZ, P1 ;  /* 0x000000ff0300720c */ /* 0x040fe40000f84270 */
[----:B------:R-:W-:Y:S02]  /*5d00*/  F2FP.F16.F32.PACK_AB R66, RZ, R66 ;  /* 0x00000042ff42723e */ /* 0x000fe400000000ff */
[----:B------:R-:W-:Y:S02]  /*5d10*/  ISETP.GT.AND P5, PT, R3, RZ, P0 ;  /* 0x000000ff0300720c */ /* 0x000fe400007a4270 */
[----:B------:R-:W-:Y:S01]  /*5d20*/  F2FP.F16.F32.PACK_AB R67, RZ, R67 ;  /* 0x00000043ff43723e */ /* 0x000fe200000000ff */
[----:B------:R-:W-:Y:S01]  /*5d30*/  @P2 STG.E.U16 desc[UR38][R8.64+0xa0], R66 ;  /* 0x0000a04208002986 */ /* 0x000fe2000c101526 */
[----:B------:R-:W-:-:S02]  /*5d40*/  F2FP.F16.F32.PACK_AB R68, RZ, R68 ;  /* 0x00000044ff44723e */ /* 0x000fc400000000ff */
[C---:B------:R-:W-:Y:S01]  /*5d50*/  ISETP.GT.AND P2, PT, R3.reuse, 0x8, P1 ;  /* 0x000000080300780c */ /* 0x040fe20000f44270 */
[----:B------:R-:W-:Y:S01]  /*5d60*/  @P3 STG.E.U16 desc[UR38][R8.64+0xa2], R67 ;  /* 0x0000a24308003986 */ /* 0x000fe2000c101526 */
[C---:B------:R-:W-:Y:S02]  /*5d70*/  ISETP.GT.AND P1, PT, R4.reuse, 0x60, PT ;  /* 0x000000600400780c */ /* 0x040fe40003f24270 */
[----:B------:R-:W-:Y:S01]  /*5d80*/  F2FP.F16.F32.PACK_AB R69, RZ, R69 ;  /* 0x00000045ff45723e */ /* 0x000fe200000000ff */
[----:B------:R-:W-:Y:S01]  /*5d90*/  @P4 STG.E.U16 desc[UR38][R6.64+0xb0], R68 ;  /* 0x0000b04406004986 */ /* 0x000fe2000c101526 */
[C---:B------:R-:W-:Y:S02]  /*5da0*/  ISETP.GT.AND P3, PT, R3.reuse, 0x8, P0 ;  /* 0x000000080300780c */ /* 0x040fe40000764270 */
[----:B------:R-:W-:Y:S01]  /*5db0*/  ISETP.GT.AND P0, PT, R4, 0x61, PT ;  /* 0x000000610400780c */ /* 0x000fe20003f04270 */
[----:B------:R-:W-:Y:S01]  /*5dc0*/  @P5 STG.E.U16 desc[UR38][R6.64+0xb2], R69 ;  /* 0x0000b24506005986 */ /* 0x000fe2000c101526 */
[----:B------:R-:W-:-:S02]  /*5dd0*/  ISETP.GT.AND P4, PT, R3, RZ, P1 ;  /* 0x000000ff0300720c */ /* 0x000fc40000f84270 */
[C---:B------:R-:W-:Y:S02]  /*5de0*/  ISETP.GT.AND P5, PT, R3.reuse, RZ, P0 ;  /* 0x000000ff0300720c */ /* 0x040fe400007a4270 */
[----:B------:R-:W-:Y:S02]  /*5df0*/  F2FP.F16.F32.PACK_AB R70, RZ, R70 ;  /* 0x00000046ff46723e */ /* 0x000fe400000000ff */
[----:B------:R-:W-:Y:S02]  /*5e00*/  F2FP.F16.F32.PACK_AB R71, RZ, R71 ;  /* 0x00000047ff47723e */ /* 0x000fe400000000ff */
[----:B------:R-:W-:Y:S01]  /*5e10*/  F2FP.F16.F32.PACK_AB R72, RZ, R72 ;  /* 0x00000048ff48723e */ /* 0x000fe200000000ff */
[----:B------:R-:W-:Y:S01]  /*5e20*/  @P2 STG.E.U16 desc[UR38][R8.64+0xb0], R70 ;  /* 0x0000b04608002986 */ /* 0x000fe2000c101526 */
[----:B------:R-:W-:Y:S02]  /*5e30*/  F2FP.F16.F32.PACK_AB R73, RZ, R73 ;  /* 0x00000049ff49723e */ /* 0x000fe400000000ff */
[C---:B------:R-:W-:Y:S01]  /*5e40*/  ISETP.GT.AND P1, PT, R3.reuse, 0x8, P1 ;  /* 0x000000080300780c */ /* 0x040fe20000f24270 */
[----:B------:R-:W-:Y:S01]  /*5e50*/  @P3 STG.E.U16 desc[UR38][R8.64+0xb2], R71 ;  /* 0x0000b24708003986 */ /* 0x000fe2000c101526 */
[----:B------:R-:W-:-:S02]  /*5e60*/  ISETP.GT.AND P2, PT, R3, 0x8, P0 ;  /* 0x000000080300780c */ /* 0x000fc40000744270 */
[C---:B------:R-:W-:Y:S01]  /*5e70*/  ISETP.GT.AND P0, PT, R4.reuse, 0x69, PT ;  /* 0x000000690400780c */ /* 0x040fe20003f04270 */
[----:B------:R-:W-:Y:S01]  /*5e80*/  @P4 STG.E.U16 desc[UR38][R6.64+0xc0], R72 ;  /* 0x0000c04806004986 */ /* 0x000fe2000c101526 */
[----:B------:R-:W-:Y:S02]  /*5e90*/  ISETP.GT.AND P4, PT, R4, 0x68, PT ;  /* 0x000000680400780c */ /* 0x000fe40003f84270 */
[----:B------:R-:W-:Y:S01]  /*5ea0*/  F2FP.F16.F32.PACK_AB R74, RZ, R74 ;  /* 0x0000004aff4a723e */ /* 0x000fe200000000ff */
[----:B------:R-:W-:Y:S01]  /*5eb0*/  @P5 STG.E.U16 desc[UR38][R6.64+0xc2], R73 ;  /* 0x0000c24906005986 */ /* 0x000fe2000c101526 */
[C---:B------:R-:W-:Y:S02]  /*5ec0*/  ISETP.GT.AND P5, PT, R3.reuse, RZ, P4 ;  /* 0x000000ff0300720c */ /* 0x040fe400027a4270 */
[----:B------:R-:W-:Y:S01]  /*5ed0*/  ISETP.GT.AND P3, PT, R3, RZ, P0 ;  /* 0x000000ff0300720c */ /* 0x000fe20000764270 */
[----:B------:R-:W-:Y:S01]  /*5ee0*/  @P1 STG.E.U16 desc[UR38][R8.64+0xc0], R74 ;  /* 0x0000c04a08001986 */ /* 0x000fe2000c101526 */
[----:B------:R-:W-:-:S02]  /*5ef0*/  F2FP.F16.F32.PACK_AB R75, RZ, R75 ;  /* 0x0000004bff4b723e */ /* 0x000fc400000000ff */
[----:B------:R-:W-:Y:S02]  /*5f00*/  F2FP.F16.F32.PACK_AB R76, RZ, R76 ;  /* 0x0000004cff4c723e */ /* 0x000fe400000000ff */
[C---:B------:R-:W-:Y:S01]  /*5f10*/  ISETP.GT.AND P4, PT, R3.reuse, 0x8, P4 ;  /* 0x000000080300780c */ /* 0x040fe20002784270 */
[----:B------:R-:W-:Y:S01]  /*5f20*/  @P2 STG.E.U16 desc[UR38][R8.64+0xc2], R75 ;  /* 0x0000c24b08002986 */ /* 0x000fe2000c101526 */
[----:B------:R-:W-:Y:S02]  /*5f30*/  F2FP.F16.F32.PACK_AB R77, RZ, R77 ;  /* 0x0000004dff4d723e */ /* 0x000fe400000000ff */
[C---:B------:R-:W-:Y:S01]  /*5f40*/  ISETP.GT.AND P2, PT, R4.reuse, 0x71, PT ;  /* 0x000000710400780c */ /* 0x040fe20003f44270 */
[----:B------:R-:W-:Y:S01]  /*5f50*/  @P5 STG.E.U16 desc[UR38][R6.64+0xd0], R76 ;  /* 0x0000d04c06005986 */ /* 0x000fe2000c101526 */
[----:B------:R-:W-:Y:S02]  /*5f60*/  ISETP.GT.AND P5, PT, R3, 0x8, P0 ;  /* 0x000000080300780c */ /* 0x000fe400007a4270 */
[C---:B------:R-:W-:Y:S01]  /*5f70*/  ISETP.GT.AND P1, PT, R4.reuse, 0x78, PT ;  /* 0x000000780400780c */ /* 0x040fe20003f24270 */
[----:B------:R-:W-:Y:S01]  /*5f80*/  @P3 STG.E.U16 desc[UR38][R6.64+0xd2], R77 ;  /* 0x0000d24d06003986 */ /* 0x000fe2000c101526 */
[----:B------:R-:W-:-:S02]  /*5f90*/  ISETP.GT.AND P3, PT, R4, 0x70, PT ;  /* 0x000000700400780c */ /* 0x000fc40003f64270 */
[----:B------:R-:W-:Y:S01]  /*5fa0*/  ISETP.GT.AND P0, PT, R4, 0x79, PT ;  /* 0x000000790400780c */ /* 0x000fe20003f04270 */
[----:B------:R-:W-:Y:S01]  /*5fb0*/  @P4 IMAD.MOV.U32 R4, RZ, RZ, R8 ;  /* 0x000000ffff044224 */ /* 0x000fe200078e0008 */
[----:B------:R-:W-:Y:S01]  /*5fc0*/  F2FP.F16.F32.PACK_AB R78, RZ, R78 ;  /* 0x0000004eff4e723e */ /* 0x000fe200000000ff */
[----:B------:R-:W-:Y:S01]  /*5fd0*/  @P4 IMAD.MOV.U32 R5, RZ, RZ, R9 ;  /* 0x000000ffff054224 */ /* 0x000fe200078e0009 */
[----:B------:R-:W-:Y:S02]  /*5fe0*/  F2FP.F16.F32.PACK_AB R79, RZ, R79 ;  /* 0x0000004fff4f723e */ /* 0x000fe400000000ff */
[----:B------:R-:W-:Y:S02]  /*5ff0*/  F2FP.F16.F32.PACK_AB R80, RZ, R80 ;  /* 0x00000050ff50723e */ /* 0x000fe400000000ff */
[----:B------:R0:W-:Y:S01]  /*6000*/  @P4 STG.E.U16 desc[UR38][R4.64+0xd0], R78 ;  /* 0x0000d04e04004986 */ /* 0x0001e2000c101526 */
[----:B------:R-:W-:Y:S02]  /*6010*/  ISETP.GT.AND P4, PT, R3, RZ, P2 ;  /* 0x000000ff0300720c */ /* 0x000fe40001784270 */
[----:B------:R-:W-:-:S02]  /*6020*/  F2FP.F16.F32.PACK_AB R81, RZ, R81 ;  /* 0x00000051ff51723e */ /* 0x000fc400000000ff */
[----:B------:R-:W-:Y:S02]  /*6030*/  ISETP.GT.AND P2, PT, R3, 0x8, P2 ;  /* 0x000000080300780c */ /* 0x000fe40001744270 */
[----:B------:R-:W-:Y:S02]  /*6040*/  F2FP.F16.F32.PACK_AB R82, RZ, R82 ;  /* 0x00000052ff52723e */ /* 0x000fe400000000ff */
[----:B------:R-:W-:Y:S02]  /*6050*/  F2FP.F16.F32.PACK_AB R83, RZ, R83 ;  /* 0x00000053ff53723e */ /* 0x000fe400000000ff */
[----:B------:R-:W-:Y:S01]  /*6060*/  F2FP.F16.F32.PACK_AB R84, RZ, R84 ;  /* 0x00000054ff54723e */ /* 0x000fe200000000ff */
[----:B0-----:R-:W-:Y:S01]  /*6070*/  @P5 IMAD.MOV.U32 R4, RZ, RZ, R8 ;  /* 0x000000ffff045224 */ /* 0x001fe200078e0008 */
[----:B------:R-:W-:Y:S01]  /*6080*/  F2FP.F16.F32.PACK_AB R85, RZ, R85 ;  /* 0x00000055ff55723e */ /* 0x000fe200000000ff */
[----:B------:R-:W-:Y:S01]  /*6090*/  @P5 IMAD.MOV.U32 R5, RZ, RZ, R9 ;  /* 0x000000ffff055224 */ /* 0x000fe200078e0009 */
[----:B------:R-:W-:-:S02]  /*60a0*/  F2FP.F16.F32.PACK_AB R86, RZ, R86 ;  /* 0x00000056ff56723e */ /* 0x000fc400000000ff */
[----:B------:R-:W-:Y:S02]  /*60b0*/  F2FP.F16.F32.PACK_AB R87, RZ, R87 ;  /* 0x00000057ff57723e */ /* 0x000fe400000000ff */
[----:B------:R0:W-:Y:S01]  /*60c0*/  @P5 STG.E.U16 desc[UR38][R4.64+0xd2], R79 ;  /* 0x0000d24f04005986 */ /* 0x0001e2000c101526 */
[C---:B------:R-:W-:Y:S02]  /*60d0*/  ISETP.GT.AND P5, PT, R3.reuse, RZ, P3 ;  /* 0x000000ff0300720c */ /* 0x040fe40001fa4270 */
[----:B------:R-:W-:-:S11]  /*60e0*/  ISETP.GT.AND P3, PT, R3, 0x8, P3 ;  /* 0x000000080300780c */ /* 0x000fd60001f64270 */
[----:B0-----:R-:W-:Y:S02]  /*60f0*/  @P5 IMAD.MOV.U32 R4, RZ, RZ, R6 ;  /* 0x000000ffff045224 */ /* 0x001fe400078e0006 */
[----:B------:R-:W-:-:S05]  /*6100*/  @P5 IMAD.MOV.U32 R5, RZ, RZ, R7 ;  /* 0x000000ffff055224 */ /* 0x000fca00078e0007 */
[----:B------:R0:W-:Y:S01]  /*6110*/  @P5 STG.E.U16 desc[UR38][R4.64+0xe0], R80 ;  /* 0x0000e05004005986 */ /* 0x0001e2000c101526 */
[C---:B------:R-:W-:Y:S02]  /*6120*/  ISETP.GT.AND P5, PT, R3.reuse, RZ, P0 ;  /* 0x000000ff0300720c */ /* 0x040fe400007a4270 */
[----:B------:R-:W-:Y:S01]  /*6130*/  ISETP.GT.AND P0, PT, R3, 0x8, P0 ;  /* 0x000000080300780c */ /* 0x000fe20000704270 */
[----:B0-----:R-:W-:Y:S02]  /*6140*/  @P4 IMAD.MOV.U32 R4, RZ, RZ, R6 ;  /* 0x000000ffff044224 */ /* 0x001fe400078e0006 */
[----:B------:R-:W-:-:S05]  /*6150*/  @P4 IMAD.MOV.U32 R5, RZ, RZ, R7 ;  /* 0x000000ffff054224 */ /* 0x000fca00078e0007 */
[----:B------:R0:W-:Y:S01]  /*6160*/  @P4 STG.E.U16 desc[UR38][R4.64+0xe2], R81 ;  /* 0x0000e25104004986 */ /* 0x0001e2000c101526 */
[C---:B------:R-:W-:Y:S02]  /*6170*/  ISETP.GT.AND P4, PT, R3.reuse, RZ, P1 ;  /* 0x000000ff0300720c */ /* 0x040fe40000f84270 */
[----:B------:R-:W-:Y:S01]  /*6180*/  ISETP.GT.AND P1, PT, R3, 0x8, P1 ;  /* 0x000000080300780c */ /* 0x000fe20000f24270 */
[----:B0-----:R-:W-:Y:S02]  /*6190*/  @P3 IMAD.MOV.U32 R4, RZ, RZ, R8 ;  /* 0x000000ffff043224 */ /* 0x001fe400078e0008 */
[----:B------:R-:W-:-:S05]  /*61a0*/  @P3 IMAD.MOV.U32 R5, RZ, RZ, R9 ;  /* 0x000000ffff053224 */ /* 0x000fca00078e0009 */
[----:B------:R0:W-:Y:S02]  /*61b0*/  @P3 STG.E.U16 desc[UR38][R4.64+0xe0], R82 ;  /* 0x0000e05204003986 */ /* 0x0001e4000c101526 */
[----:B0-----:R-:W-:Y:S02]  /*61c0*/  @P2 IMAD.MOV.U32 R4, RZ, RZ, R8 ;  /* 0x000000ffff042224 */ /* 0x001fe400078e0008 */
[----:B------:R-:W-:-:S05]  /*61d0*/  @P2 IMAD.MOV.U32 R5, RZ, RZ, R9 ;  /* 0x000000ffff052224 */ /* 0x000fca00078e0009 */
[----:B------:R0:W-:Y:S02]  /*61e0*/  @P2 STG.E.U16 desc[UR38][R4.64+0xe2], R83 ;  /* 0x0000e25304002986 */ /* 0x0001e4000c101526 */
[----:B0-----:R-:W-:Y:S02]  /*61f0*/  @P4 IMAD.MOV.U32 R4, RZ, RZ, R6 ;  /* 0x000000ffff044224 */ /* 0x001fe400078e0006 */
[----:B------:R-:W-:-:S05]  /*6200*/  @P4 IMAD.MOV.U32 R5, RZ, RZ, R7 ;  /* 0x000000ffff054224 */ /* 0x000fca00078e0007 */
[----:B------:R0:W-:Y:S04]  /*6210*/  @P4 STG.E.U16 desc[UR38][R4.64+0xf0], R84 ;  /* 0x0000f05404004986 */ /* 0x0001e8000c101526 */
[----:B------:R1:W-:Y:S01]  /*6220*/  @P5 STG.E.U16 desc[UR38][R6.64+0xf2], R85 ;  /* 0x0000f25506005986 */ /* 0x0003e2000c101526 */
[----:B0-----:R-:W-:Y:S02]  /*6230*/  @P1 IMAD.MOV.U32 R4, RZ, RZ, R8 ;  /* 0x000000ffff041224 */ /* 0x001fe400078e0008 */
[----:B------:R-:W-:-:S05]  /*6240*/  @P1 IMAD.MOV.U32 R5, RZ, RZ, R9 ;  /* 0x000000ffff051224 */ /* 0x000fca00078e0009 */
[----:B------:R1:W-:Y:S04]  /*6250*/  @P1 STG.E.U16 desc[UR38][R4.64+0xf0], R86 ;  /* 0x0000f05604001986 */ /* 0x0003e8000c101526 */
[----:B------:R1:W-:Y:S02]  /*6260*/  @P0 STG.E.U16 desc[UR38][R8.64+0xf2], R87 ;  /* 0x0000f25708000986 */ /* 0x0003e4000c101526 */
.L_x_158:
[----:B------:R-:W-:Y:S05]  /*6270*/  BSYNC B0 ;  /* 0x0000000000007941 */ /* 0x000fea0003800000 */
.L_x_32:
[----:B------:R-:W-:Y:S01]  /*6280*/  IADD3 R16, P0, R16, UR36, RZ ;  /* 0x0000002410107c10 */ /* 0x000fe2000ff1e0ff */
[----:B------:R-:W-:Y:S01]  /*6290*/  ULDC.64 UR4, c[0x0][0x650] ;  /* 0x0001940000047ab9 */ /* 0x000fe20000000a00 */
[----:B------:R-:W-:Y:S01]  /*62a0*/  PRMT R3, RZ, 0x7610, R3 ;  /* 0x00007610ff037816 */ /* 0x000fe20000000003 */
[----:B------:R-:W-:Y:S01]  /*62b0*/  IMAD.MOV.U32 R100, RZ, RZ, -0x1 ;  /* 0xffffffffff647424 */ /* 0x000fe200078e00ff */
[----:B------:R-:W-:Y:S01]  /*62c0*/  IADD3.X R17, R17, UR42, RZ, P0, !PT ;  /* 0x0000002a11117c10 */ /* 0x000fe200087fe4ff */
[----:B------:R-:W-:Y:S01]  /*62d0*/  IMAD.MOV.U32 R101, RZ, RZ, -0x1 ;  /* 0xffffffffff657424 */ /* 0x000fe200078e00ff */
[----:B------:R-:W-:-:S04]  /*62e0*/  ISETP.GE.U32.AND P0, PT, R16, UR4, PT ;  /* 0x0000000410007c0c */ /* 0x000fc8000bf06070 */
[----:B------:R-:W-:-:S13]  /*62f0*/  ISETP.GE.U32.AND.EX P0, PT, R17, UR5, PT, P0 ;  /* 0x0000000511007c0c */ /* 0x000fda000bf06100 */
[----:B------:R-:W-:Y:S05]  /*6300*/  @P0 BRA `(.L_x_159) ;  /* 0x00000004004c0947 */ /* 0x000fea0003800000 */
[----:B------:R-:W0:Y:S01]  /*6310*/  LDC.64 R10, c[0x0][0x628] ;  /* 0x00018a00ff0a7b82 */ /* 0x000e220000000a00 */
[----:B---3--:R-:W3:Y:S01]  /*6320*/  S2R R12, SR_CTAID.X ;  /* 0x00000000000c7919 */ /* 0x008ee20000002500 */
[----:B-12-4-:R-:W-:Y:S02]  /*6330*/  IMAD.MOV.U32 R8, RZ, RZ, R16 ;  /* 0x000000ffff087224 */ /* 0x016fe400078e0010 */
[----:B------:R-:W-:Y:S01]  /*6340*/  IMAD.MOV.U32 R9, RZ, RZ, R17 ;  /* 0x000000ffff097224 */ /* 0x000fe200078e0011 */
[----:B------:R-:W1:Y:S03]  /*6350*/  S2R R20, SR_CTAID.Y ;  /* 0x0000000000147919 */ /* 0x000e660000002600 */
[----:B------:R-:W2:Y:S08]  /*6360*/  LDC R0, c[0x0][0x630] ;  /* 0x00018c00ff007b82 */ /* 0x000eb00000000800 */
[----:B------:R-:W4:Y:S01]  /*6370*/  LDC.64 R14, c[0x0][0x620] ;  /* 0x00018800ff0e7b82 */ /* 0x000f220000000a00 */
[----:B0-----:R-:W-:-:S04]  /*6380*/  ISETP.NE.U32.AND P0, PT, R10, RZ, PT ;  /* 0x000000ff0a00720c */ /* 0x001fc80003f05070 */
[----:B------:R-:W-:-:S13]  /*6390*/  ISETP.NE.AND.EX P0, PT, R11, RZ, PT, P0 ;  /* 0x000000ff0b00720c */ /* 0x000fda0003f05300 */
[----:B-1234-:R-:W-:Y:S05]  /*63a0*/  @!P0 BRA `(.L_x_160) ;  /* 0x0000000000288947 */ /* 0x01efea0003800000 */
        /* <DEDUP_REMOVED lines=10> */
.L_x_160:
[-CC-:B------:R-:W-:Y:S01]  /*6450*/  SHF.R.U64 R101, R8, R0.reuse, R9.reuse ;  /* 0x0000000008657219 */ /* 0x180fe20000001209 */
[----:B------:R-:W0:Y:S01]  /*6460*/  LDC.64 R26, c[0x0][0x640] ;  /* 0x00019000ff1a7b82 */ /* 0x000e220000000a00 */
[----:B------:R-:W-:Y:S01]  /*6470*/  SHF.R.U32.HI R0, RZ, R0, R9 ;  /* 0x00000000ff007219 */ /* 0x000fe20000011609 */
[----:B------:R-:W-:Y:S01]  /*6480*/  ULDC UR4, c[0x0][0x150] ;  /* 0x0000540000047ab9 */ /* 0x000fe20000000800 */
[----:B------:R-:W-:Y:S02]  /*6490*/  IADD3 R3, P0, RZ, -R101, RZ ;  /* 0x80000065ff037210 */ /* 0x000fe40007f1e0ff */
[----:B------:R-:W-:-:S03]  /*64a0*/  I2FP.F32.U32 R7, R12 ;  /* 0x0000000c00077245 */ /* 0x000fc60000201000 */
[----:B------:R-:W1:Y:S01]  /*64b0*/  LDC R6, c[0x0][0x618] ;  /* 0x00018600ff067b82 */ /* 0x000e620000000800 */
[----:B------:R-:W-:Y:S02]  /*64c0*/  IMAD.X R5, RZ, RZ, ~R0, P0 ;  /* 0x000000ffff057224 */ /* 0x000fe400000e0e00 */
[----:B------:R-:W-:Y:S01]  /*64d0*/  FMUL R7, R7, UR4 ;  /* 0x0000000407077c20 */ /* 0x000fe20008400000 */
[----:B------:R-:W-:Y:S01]  /*64e0*/  ULDC UR4, c[0x0][0x154] ;  /* 0x0000550000047ab9 */ /* 0x000fe20000000800 */
[-C--:B------:R-:W-:Y:S02]  /*64f0*/  IMAD R0, R5, R14.reuse, RZ ;  /* 0x0000000e05007224 */ /* 0x080fe400078e02ff */
[C---:B------:R-:W-:Y:S01]  /*6500*/  IMAD.WIDE.U32 R4, R3.reuse, R14, R16 ;  /* 0x0000000e03047225 */ /* 0x040fe200078e0010 */
[----:B------:R-:W2:Y:S01]  /*6510*/  LDC R8, c[0x0][0x608] ;  /* 0x00018200ff087b82 */ /* 0x000ea20000000800 */
[----:B------:R-:W3:Y:S02]  /*6520*/  F2I.U32.TRUNC.NTZ R7, R7 ;  /* 0x0000000700077305 */ /* 0x000ee4000020f000 */
[----:B------:R-:W-:Y:S01]  /*6530*/  IMAD R3, R3, R15, R0 ;  /* 0x0000000f03037224 */ /* 0x000fe200078e0200 */
[----:B------:R-:W-:-:S03]  /*6540*/  I2FP.F32.U32 R0, R20 ;  /* 0x0000001400007245 */ /* 0x000fc60000201000 */
[----:B------:R-:W-:Y:S01]  /*6550*/  IMAD.IADD R3, R5, 0x1, R3 ;  /* 0x0000000105037824 */ /* 0x000fe200078e0203 */
[----:B------:R-:W4:Y:S01]  /*6560*/  LDC R11, c[0x0][0x658] ;  /* 0x00019600ff0b7b82 */ /* 0x000f220000000800 */
[----:B0-----:R-:W-:-:S04]  /*6570*/  ISETP.NE.U32.AND P0, PT, R26, RZ, PT ;  /* 0x000000ff1a00720c */ /* 0x001fc80003f05070 */
[----:B------:R-:W-:-:S03]  /*6580*/  ISETP.NE.AND.EX P0, PT, R27, RZ, PT, P0 ;  /* 0x000000ff1b00720c */ /* 0x000fc60003f05300 */
[----:B------:R-:W0:Y:S01]  /*6590*/  LDC R9, c[0x0][0x144] ;  /* 0x00005100ff097b82 */ /* 0x000e220000000800 */
[-C--:B-1----:R-:W-:Y:S01]  /*65a0*/  SHF.R.U64 R10, R4, R6.reuse, R3 ;  /* 0x00000006040a7219 */ /* 0x082fe20000001203 */
[----:B---3--:R-:W-:Y:S01]  /*65b0*/  IMAD.MOV R7, RZ, RZ, -R7 ;  /* 0x000000ffff077224 */ /* 0x008fe200078e0a07 */
[----:B------:R-:W-:Y:S01]  /*65c0*/  SHF.R.U32.HI R3, RZ, R6, R3 ;  /* 0x00000006ff037219 */ /* 0x000fe20000011603 */
[----:B------:R-:W-:-:S04]  /*65d0*/  FMUL R6, R0, UR4 ;  /* 0x0000000400067c20 */ /* 0x000fc80008400000 */
[----:B------:R-:W1:Y:S01]  /*65e0*/  LDC R21, c[0x0][0x148] ;  /* 0x00005200ff157b82 */ /* 0x000e620000000800 */
[----:B------:R3:W0:Y:S01]  /*65f0*/  F2I.U32.TRUNC.NTZ R14, R6 ;  /* 0x00000006000e7305 */ /* 0x000622000020f000 */
[-CC-:B--2---:R-:W-:Y:S02]  /*6600*/  SHF.R.U64 R13, R10, R8.reuse, R3.reuse ;  /* 0x000000080a0d7219 */ /* 0x184fe40000001203 */
[----:B------:R-:W-:-:S04]  /*6610*/  SHF.R.U32.HI R0, RZ, R8, R3 ;  /* 0x00000008ff007219 */ /* 0x000fc80000011603 */
[----:B-----5:R-:W2:Y:S01]  /*6620*/  LDC R24, c[0x0][0x648] ;  /* 0x00019200ff187b82 */ /* 0x020ea20000000800 */
[-CC-:B----4-:R-:W-:Y:S02]  /*6630*/  SHF.R.U64 R15, R13, R11.reuse, R0.reuse ;  /* 0x0000000b0d0f7219 */ /* 0x190fe40000001200 */
[----:B------:R-:W-:-:S03]  /*6640*/  SHF.R.U32.HI R5, RZ, R11, R0 ;  /* 0x0000000bff057219 */ /* 0x000fc60000011600 */
[----:B------:R-:W-:Y:S02]  /*6650*/  IMAD.MOV.U32 R4, RZ, RZ, R15 ;  /* 0x000000ffff047224 */ /* 0x000fe400078e000f */
[----:B------:R-:W4:Y:S01]  /*6660*/  LDC R28, c[0x0][0x638] ;  /* 0x00018e00ff1c7b82 */ /* 0x000f220000000800 */
[----:B0-----:R-:W-:-:S07]  /*6670*/  IMAD R25, R9, R7, R12 ;  /* 0x0000000709197224 */ /* 0x001fce00078e020c */
[----:B------:R-:W0:Y:S08]  /*6680*/  LDC R29, c[0x0][0x610] ;  /* 0x00018400ff1d7b82 */ /* 0x000e300000000800 */
[----:B------:R-:W0:Y:S01]  /*6690*/  LDC R30, c[0x0][0x600] ;  /* 0x00018000ff1e7b82 */ /* 0x000e220000000800 */
[----:B-123--:R-:W-:Y:S05]  /*66a0*/  @!P0 BRA `(.L_x_161) ;  /* 0x0000000000288947 */ /* 0x00efea0003800000 */
[----:B------:R-:W1:Y:S02]  /*66b0*/  LDC R0, c[0x0][0x64c] ;  /* 0x00019300ff007b82 */ /* 0x000e640000000800 */
[----:B-1----:R-:W-:-:S05]  /*66c0*/  IADD3 R3, P0, R15, R0, RZ ;  /* 0x000000000f037210 */ /* 0x002fca0007f1e0ff */
        /* <DEDUP_REMOVED lines=8> */
.L_x_161:
[----:B------:R-:W-:Y:S01]  /*6750*/  ISETP.NE.AND P0, PT, R2, 0x1, PT ;  /* 0x000000010200780c */ /* 0x000fe20003f05270 */
[----:B------:R-:W-:Y:S01]  /*6760*/  IMAD.MOV R14, RZ, RZ, -R14 ;  /* 0x000000ffff0e7224 */ /* 0x000fe200078e0a0e */
[----:B------:R-:W-:Y:S02]  /*6770*/  SHF.R.U64 R3, R4, R24, R5 ;  /* 0x0000001804037219 */ /* 0x000fe40000001205 */
[----:B------:R-:W-:Y:S02]  /*6780*/  LOP3.LUT R0, R13, R98, RZ, 0xc0, !PT ;  /* 0x000000620d007212 */ /* 0x000fe400078ec0ff */
[----:B------:R-:W-:Y:S01]  /*6790*/  LOP3.LUT R10, R10, R97, RZ, 0xc0, !PT ;  /* 0x000000610a0a7212 */ /* 0x000fe200078ec0ff */
[----:B------:R-:W-:Y:S02]  /*67a0*/  IMAD.MOV R4, RZ, RZ, -R3 ;  /* 0x000000ffff047224 */ /* 0x000fe400078e0a03 */
[----:B------:R-:W-:Y:S02]  /*67b0*/  IMAD R0, R93, R3, R0 ;  /* 0x000000035d007224 */ /* 0x000fe400078e0200 */
[----:B----4-:R-:W-:-:S02]  /*67c0*/  IMAD R3, R4, R28, R15 ;  /* 0x0000001c04037224 */ /* 0x010fc400078e020f */
[----:B------:R-:W-:Y:S02]  /*67d0*/  @P0 IMAD R25, R21, R14, R20 ;  /* 0x0000000e15190224 */ /* 0x000fe400078e0214 */
[----:B0-----:R-:W-:Y:S02]  /*67e0*/  IMAD R5, R3, R30, R10 ;  /* 0x0000001e03057224 */ /* 0x001fe400078e020a */
[----:B------:R-:W-:Y:S02]  /*67f0*/  IMAD R0, R0, R29, R25 ;  /* 0x0000001d00007224 */ /* 0x000fe400078e0219 */
[----:B------:R-:W-:-:S03]  /*6800*/  IMAD.MOV.U32 R4, RZ, RZ, 0x1 ;  /* 0x00000001ff047424 */ /* 0x000fc600078e00ff */
[----:B------:R-:W-:Y:S02]  /*6810*/  SEL R100, R5, R0, !P0 ;  /* 0x0000000005647207 */ /* 0x000fe40004000000 */
[----:B------:R-:W-:Y:S02]  /*6820*/  PRMT R3, R4, 0x7610, R3 ;  /* 0x0000761004037816 */ /* 0x000fe40000000003 */
[----:B------:R-:W-:-:S07]  /*6830*/  SEL R0, R0, R5, !P0 ;  /* 0x0000000500007207 */ /* 0x000fce0004000000 */
.L_x_159:
[----:B------:R-:W-:Y:S01]  /*6840*/  LOP3.LUT P0, RZ, R3, 0xff, RZ, 0xc0, !PT ;  /* 0x000000ff03ff7812 */ /* 0x000fe2000780c0ff */
[----:B------:R-:W-:Y:S01]  /*6850*/  UIMAD.WIDE.U32 UR4, UR41, -0x55555555, URZ ;  /* 0xaaaaaaab290478a5 */ /* 0x000fe2000f8e003f */
[----:B------:R-:W-:-:S03]  /*6860*/  IMAD.MOV.U32 R103, RZ, RZ, R0 ;  /* 0x000000ffff677224 */ /* 0x000fc600078e0000 */
[----:B------:R-:W-:-:S04]  /*6870*/  USHF.R.U32.HI UR4, URZ, 0x2, UR5 ;  /* 0x000000023f047899 */ /* 0x000fc80008011605 */
[----:B------:R-:W-:-:S04]  /*6880*/  UIMAD UR41, UR4, -0x6, UR41 ;  /* 0xfffffffa042978a4 */ /* 0x000fc8000f8e0229 */
[----:B------:R-:W-:Y:S08]  /*6890*/  @P0 BRA `(.L_x_162) ;  /* 0xffffffac00100947 */ /* 0x000ff0000383ffff */
[----:B------:R-:W-:Y:S05]  /*68a0*/  EXIT ;  /* 0x000000000000794d */ /* 0x000fea0003800000 */
.L_x_7:
        /* <DEDUP_REMOVED lines=26> */
.L_x_164:
[----:B------:R-:W0:Y:S01]  /*6a50*/  LDC.64 R28, c[0x0][0x640] ;  /* 0x00019000ff1c7b82 */ /* 0x000e220000000a00 */
[-CC-:B------:R-:W-:Y:S01]  /*6a60*/  SHF.R.U64 R21, R14, R8.reuse, R15.reuse ;  /* 0x000000080e157219 */ /* 0x180fe2000000120f */
[----:B------:R-:W-:Y:S01]  /*6a70*/  IMAD.MOV.U32 R31, RZ, RZ, 0x1 ;  /* 0x00000001ff1f7424 */ /* 0x000fe200078e00ff */
[----:B------:R-:W-:Y:S02]  /*6a80*/  SHF.R.U32.HI R7, RZ, R8, R15 ;  /* 0x00000008ff077219 */ /* 0x000fe4000001160f */
[----:B------:R-:W-:-:S03]  /*6a90*/  IADD3 R13, P0, RZ, -R21, RZ ;  /* 0x80000015ff0d7210 */ /* 0x000fc60007f1e0ff */
[----:B------:R-:W1:Y:S02]  /*6aa0*/  LDC R12, c[0x0][0x618] ;  /* 0x00018600ff0c7b82 */ /* 0x000e640000000800 */
[----:B------:R-:W-:Y:S02]  /*6ab0*/  IMAD.X R7, RZ, RZ, ~R7, P0 ;  /* 0x000000ffff077224 */ /* 0x000fe400000e0e07 */
[----:B------:R-:W-:-:S04]  /*6ac0*/  IMAD.WIDE.U32 R10, R13, R24, R16 ;  /* 0x000000180d0a7225 */ /* 0x000fc800078e0010 */
[----:B------:R-:W2:Y:S01]  /*6ad0*/  LDC R14, c[0x0][0x608] ;  /* 0x00018200ff0e7b82 */ /* 0x000ea20000000800 */
[----:B------:R-:W-:-:S04]  /*6ae0*/  IMAD R8, R7, R24, RZ ;  /* 0x0000001807087224 */ /* 0x000fc800078e02ff */
[----:B------:R-:W-:-:S03]  /*6af0*/  IMAD R7, R13, R25, R8 ;  /* 0x000000190d077224 */ /* 0x000fc600078e0208 */
[----:B------:R-:W3:Y:S01]  /*6b00*/  LDC R26, c[0x0][0x658] ;  /* 0x00019600ff1a7b82 */ /* 0x000ee20000000800 */
[----:B------:R-:W-:Y:S01]  /*6b10*/  IMAD.IADD R7, R11, 0x1, R7 ;  /* 0x000000010b077824 */ /* 0x000fe200078e0207 */
[----:B0-----:R-:W-:Y:S01]  /*6b20*/  ISETP.NE.U32.AND P0, PT, R28, RZ, PT ;  /* 0x000000ff1c00720c */ /* 0x001fe20003f05070 */
[----:B------:R-:W-:-:S03]  /*6b30*/  IMAD.MOV.U32 R11, RZ, RZ, -0x1 ;  /* 0xffffffffff0b7424 */ /* 0x000fc600078e00ff */
        /* <DEDUP_REMOVED lines=8> */
[-C--:B---3--:R-:W-:Y:S02]  /*6bc0*/  SHF.L.U32 R10, R11, R26.reuse, RZ ;  /* 0x0000001a0b0a7219 */ /* 0x088fe400000006ff */
[--C-:B------:R-:W-:Y:S02]  /*6bd0*/  SHF.R.U64 R24, R22, R26, R7.reuse ;  /* 0x0000001a16187219 */ /* 0x100fe40000001207 */
[----:B------:R-:W-:Y:S02]  /*6be0*/  LOP3.LUT R33, RZ, R10, RZ, 0x33, !PT ;  /* 0x0000000aff217212 */ /* 0x000fe400078e33ff */
[----:B------:R-:W-:Y:S01]  /*6bf0*/  SHF.R.U32.HI R11, RZ, R26, R7 ;  /* 0x0000001aff0b7219 */ /* 0x000fe20000011607 */
[----:B------:R-:W3:Y:S01]  /*6c00*/  LDC R30, c[0x0][0x610] ;  /* 0x00018400ff1e7b82 */ /* 0x000ee20000000800 */
[----:B------:R-:W-:Y:S01]  /*6c10*/  IMAD.MOV.U32 R10, RZ, RZ, R24 ;  /* 0x000000ffff0a7224 */ /* 0x000fe200078e0018 */
[----:B------:R-:W-:Y:S06]  /*6c20*/  @!P0 BRA `(.L_x_165) ;  /* 0x0000000000288947 */ /* 0x000fec0003800000 */
        /* <DEDUP_REMOVED lines=10> */
.L_x_165:
[----:B------:R-:W-:Y:S02]  /*6cd0*/  ISETP.NE.AND P0, PT, R2, 0x1, PT ;  /* 0x000000010200780c */ /* 0x000fe40003f05270 */
[----:B-1----:R-:W-:Y:S01]  /*6ce0*/  SHF.R.U64 R8, R10, R8, R11 ;  /* 0x000000080a087219 */ /* 0x002fe2000000120b */
[----:B0-----:R-:W-:Y:S01]  /*6cf0*/  VIADD R11, R25, 0xffffffff ;  /* 0xffffffff190b7836 */ /* 0x001fe20000000000 */
[----:B------:R-:W-:Y:S02]  /*6d00*/  SHF.L.U32 R31, R31, R26, RZ ;  /* 0x0000001a1f1f7219 */ /* 0x000fe400000006ff */
[----:B------:R-:W-:Y:S01]  /*6d10*/  LOP3.LUT R5, R22, R33, RZ, 0xc0, !PT ;  /* 0x0000002116057212 */ /* 0x000fe200078ec0ff */
[----:B------:R-:W-:-:S04]  /*6d20*/  IMAD.MOV R7, RZ, RZ, -R8 ;  /* 0x000000ffff077224 */ /* 0x000fc800078e0a08 */
[----:B------:R-:W-:Y:S02]  /*6d30*/  IMAD R5, R31, R8, R5 ;  /* 0x000000081f057224 */ /* 0x000fe400078e0205 */
[----:B------:R-:W-:Y:S01]  /*6d40*/  @P0 IMAD R6, R9, R23, R4 ;  /* 0x0000001709060224 */ /* 0x000fe200078e0204 */
[----:B------:R-:W-:Y:S01]  /*6d50*/  LOP3.LUT R9, R20, R11, RZ, 0xc0, !PT ;  /* 0x0000000b14097212 */ /* 0x000fe200078ec0ff */
[----:B--2---:R-:W-:Y:S02]  /*6d60*/  IMAD R4, R7, R27, R24 ;  /* 0x0000001b07047224 */ /* 0x004fe400078e0218 */
[----:B---3--:R-:W-:Y:S02]  /*6d70*/  IMAD R6, R5, R30, R6 ;  /* 0x0000001e05067224 */ /* 0x008fe400078e0206 */
[----:B------:R-:W-:Y:S02]  /*6d80*/  IMAD R5, R4, R25, R9 ;  /* 0x0000001904057224 */ /* 0x000fe400078e0209 */
[----:B------:R-:W-:-:S02]  /*6d90*/  IMAD.MOV.U32 R8, RZ, RZ, 0x1 ;  /* 0x00000001ff087424 */ /* 0x000fc400078e00ff */
[----:B------:R-:W-:Y:S01]  /*6da0*/  IMAD.MOV.U32 R7, RZ, RZ, R21 ;  /* 0x000000ffff077224 */ /* 0x000fe200078e0015 */
[----:B------:R-:W-:Y:S02]  /*6db0*/  SEL R19, R5, R6, !P0 ;  /* 0x0000000605137207 */ /* 0x000fe40004000000 */
[----:B------:R-:W-:-:S07]  /*6dc0*/  SEL R12, R6, R5, !P0 ;  /* 0x00000005060c7207 */ /* 0x000fce0004000000 */
.L_x_163:
[----:B------:R-:W-:-:S08]  /*6dd0*/  NOP ;  /* 0x0000000000007918 */ /* 0x000fd00000000000 */
[----:B------:R-:W0:-:S00]  /*6de0*/  USETMAXREG.DEALLOC.CTAPOOL 0x28 ;  /* 0x00000028000079c8 */ /* 0x000e0000080e0500 */
[----:B0-----:R-:W-:-:S13]  /*6df0*/  ISETP.NE.AND P0, PT, R3, RZ, PT ;  /* 0x000000ff0300720c */ /* 0x001fda0003f05270 */
[----:B------:R-:W-:Y:S05]  /*6e00*/  @P0 EXIT ;  /* 0x000000000000094d */ /* 0x000fea0003800000 */
[----:B------:R-:W-:Y:S01]  /*6e10*/  LOP3.LUT P0, RZ, R8, 0xff, RZ, 0xc0, !PT ;  /* 0x000000ff08ff7812 */ /* 0x000fe2000780c0ff */
[----:B------:R-:W-:Y:S02]  /*6e20*/  IMAD.MOV.U32 R3, RZ, RZ, 0x1 ;  /* 0x00000001ff037424 */ /* 0x000fe400078e00ff */
[----:B------:R-:W-:-:S10]  /*6e30*/  IMAD.MOV.U32 R13, RZ, RZ, RZ ;  /* 0x000000ffff0d7224 */ /* 0x000fd400078e00ff */
[----:B------:R-:W-:Y:S05]  /*6e40*/  @!P0 BRA `(.L_x_166) ;  /* 0x0000000c009c8947 */ /* 0x000fea0003800000 */
[----:B------:R-:W0:Y:S01]  /*6e50*/  LDC R3, c[0x0][0x28c] ;  /* 0x0000a300ff037b82 */ /* 0x000e220000000800 */
[----:B------:R-:W-:Y:S01]  /*6e60*/  ULDC UR5, c[0x0][0x658] ;  /* 0x0001960000057ab9 */ /* 0x000fe20000000800 */
[----:B------:R-:W-:Y:S01]  /*6e70*/  UMOV UR8, 0xffffffff ;  /* 0xffffffff00087882 */ /* 0x000fe20000000000 */
[----:B------:R-:W-:Y:S01]  /*6e80*/  UMOV UR11, 0x1 ;  /* 0x00000001000b7882 */ /* 0x000fe20000000000 */
[----:B------:R-:W-:Y:S01]  /*6e90*/  USHF.L.U32 UR8, UR8, UR5, URZ ;  /* 0x0000000508087299 */ /* 0x000fe2000800063f */
[----:B------:R-:W-:Y:S01]  /*6ea0*/  BSSY B0, `(.L_x_166) ;  /* 0x00000e1000007945 */ /* 0x000fe20003800000 */
[----:B------:R-:W-:Y:S01]  /*6eb0*/  IMAD.MOV.U32 R11, RZ, RZ, 0x1 ;  /* 0x00000001ff0b7424 */ /* 0x000fe200078e00ff */
[----:B------:R-:W-:Y:S01]  /*6ec0*/  LOP3.LUT R10, R18, 0x2, RZ, 0xfc, !PT ;  /* 0x00000002120a7812 */ /* 0x000fe200078efcff */
[----:B------:R-:W1:Y:S01]  /*6ed0*/  S2UR UR7, SR_CgaCtaId ;  /* 0x00000000000779c3 */ /* 0x000e620000008800 */
[----:B------:R-:W-:Y:S01]  /*6ee0*/  ULOP3.LUT UR21, URZ, UR8, URZ, 0x33, !UPT ;  /* 0x000000083f157292 */ /* 0x000fe2000f8e333f */
[----:B------:R-:W-:Y:S01]  /*6ef0*/  IMAD.MOV.U32 R13, RZ, RZ, RZ ;  /* 0x000000ffff0d7224 */ /* 0x000fe200078e00ff */
[----:B------:R-:W-:Y:S01]  /*6f00*/  ULDC UR4, c[0x0][0x600] ;  /* 0x0001800000047ab9 */ /* 0x000fe20000000800 */
[----:B------:R-:W-:Y:S01]  /*6f10*/  UMOV UR23, 0x1111 ;  /* 0x0000111100177882 */ /* 0x000fe20000000000 */
[----:B------:R-:W-:-:S02]  /*6f20*/  UIADD3 UR4, UR4, -0x1, URZ ;  /* 0xffffffff04047890 */ /* 0x000fc4000fffe03f */
[----:B------:R-:W-:Y:S01]  /*6f30*/  USHF.L.U32 UR5, UR11, UR5, URZ ;  /* 0x000000050b057299 */ /* 0x000fe2000800063f */
[----:B------:R-:W-:Y:S01]  /*6f40*/  ULDC.64 UR32, c[0x0][0x198] ;  /* 0x0000660000207ab9 */ /* 0x000fe20000000a00 */
[----:B0-----:R-:W-:-:S05]  /*6f50*/  VIADD R3, R3, 0x3f ;  /* 0x0000003f03037836 */ /* 0x001fca0000000000 */
[----:B------:R-:W-:Y:S01]  /*6f60*/  SHF.R.S32.HI R4, RZ, 0x1f, R3 ;  /* 0x0000001fff047819 */ /* 0x000fe20000011403 */
[----:B-1----:R-:W-:-:S03]  /*6f70*/  USHF.R.U32.HI UR31, URZ, 0x2, UR7 ;  /* 0x000000023f1f7899 */ /* 0x002fc60008011607 */
[----:B------:R-:W-:Y:S01]  /*6f80*/  LEA.HI R4, R4, R3, RZ, 0x6 ;  /* 0x0000000304047211 */ /* 0x000fe200078f30ff */
[----:B------:R-:W-:Y:S01]  /*6f90*/  ULOP3.LUT UR6, UR7, 0x3, URZ, 0xc0, !UPT ;  /* 0x0000000307067892 */ /* 0x000fe2000f8ec03f */
[----:B------:R-:W-:Y:S01]  /*6fa0*/  IMAD.MOV.U32 R3, RZ, RZ, 0x1 ;  /* 0x00000001ff037424 */ /* 0x000fe200078e00ff */
[----:B------:R-:W-:Y:S01]  /*6fb0*/  USHF.L.U32 UR13, UR7, 0x5, URZ ;  /* 0x00000005070d7899 */ /* 0x000fe2000800063f */
[----:B------:R-:W-:Y:S01]  /*6fc0*/  SHF.R.S32.HI R8, RZ, 0x6, R4 ;  /* 0x00000006ff087819 */ /* 0x000fe20000011404 */
[----:B------:R-:W-:Y:S02]  /*6fd0*/  USHF.L.U32 UR30, UR7, 0xb, URZ ;  /* 0x0000000b071e7899 */ /* 0x000fe4000800063f */
[----:B------:R-:W-:Y:S02]  /*6fe0*/  ULOP3.LUT UR7, UR7, 0xfffffffc, URZ, 0xc0, !UPT ;  /* 0xfffffffc07077892 */ /* 0x000fe4000f8ec03f */
[----:B------:R-:W-:Y:S01]  /*6ff0*/  UISETP.GT.U32.AND UP0, UPT, UR6, 0xffff, UPT ;  /* 0x0000ffff0600788c */ /* 0x000fe2000bf04070 */
[----:B------:R-:W-:Y:S01]  /*7000*/  VIADD R9, R8, 0x1 ;  /* 0x0000000108097836 */ /* 0x000fe20000000000 */
[----:B------:R-:W-:-:S02]  /*7010*/  ULOP3.LUT UR9, UR7, 0x1, URZ, 0xfc, !UPT ;  /* 0x0000000107097892 */ /* 0x000fc4000f8efc3f */
[----:B------:R-:W-:Y:S02]  /*7020*/  ULOP3.LUT UR10, UR7, 0x2, URZ, 0xfc, !UPT ;  /* 0x00000002070a7892 */ /* 0x000fe4000f8efc3f */
[----:B------:R-:W-:Y:S02]  /*7030*/  USHF.L.U32 UR8, UR11, UR7, URZ ;  /* 0x000000070b087299 */ /* 0x000fe4000800063f */
[----:B------:R-:W-:Y:S02]  /*7040*/  ULOP3.LUT UR7, UR7, 0x3, URZ, 0xfc, !UPT ;  /* 0x0000000307077892 */ /* 0x000fe4000f8efc3f */
[----:B------:R-:W-:Y:S02]  /*7050*/  USHF.L.U32 UR9, UR11, UR9, URZ ;  /* 0x000000090b097299 */ /* 0x000fe4000800063f */
[----:B------:R-:W-:Y:S02]  /*7060*/  USHF.L.U32 UR10, UR11, UR10, URZ ;  /* 0x0000000a0b0a7299 */ /* 0x000fe4000800063f */
[----:B------:R-:W-:-:S02]  /*7070*/  USEL UR6, UR6, 0xffff, !UP0 ;  /* 0x0000ffff06067887 */ /* 0x000fc4000c000000 */
[----:B------:R-:W-:Y:S02]  /*7080*/  USHF.L.U32 UR7, UR11, UR7, URZ ;  /* 0x000000070b077299 */ /* 0x000fe4000800063f */
[----:B------:R-:W-:Y:S02]  /*7090*/  ULOP3.LUT UR8, UR10, UR8, UR9, 0xfe, !UPT ;  /* 0x000000080a087292 */ /* 0x000fe4000f8efe09 */
[----:B------:R-:W-:Y:S02]  /*70a0*/  ULOP3.LUT UR6, UR6, 0xffff, URZ, 0xc0, !UPT ;  /* 0x0000ffff06067892 */ /* 0x000fe4000f8ec03f */
[----:B------:R-:W-:Y:S02]  /*70b0*/  USHF.L.U32 UR38, UR31, 0x4, URZ ;  /* 0x000000041f267899 */ /* 0x000fe4000800063f */
[----:B------:R-:W-:Y:S02]  /*70c0*/  ULOP3.LUT UR13, UR13, 0x60, URZ, 0xc0, !UPT ;  /* 0x000000600d0d7892 */ /* 0x000fe4000f8ec03f */
[----:B------:R-:W-:-:S02]  /*70d0*/  ULOP3.LUT UR22, UR8, UR7, URZ, 0xfc, !UPT ;  /* 0x0000000708167292 */ /* 0x000fc4000f8efc3f */
[----:B------:R-:W-:-:S12]  /*70e0*/  USHF.L.U32 UR23, UR23, UR6, URZ ;  /* 0x0000000617177299 */ /* 0x000fd8000800063f */
.L_x_177:
[----:B------:R-:W-:-:S03]  /*70f0*/  UMOV UR6, 0xffffffff ;  /* 0xffffffff00067882 */ /* 0x000fc60000000000 */
[----:B------:R-:W-:Y:S05]  /*7100*/  BRA.DIV UR6, `(.L_x_167) ;  /* 0x00000012061c7947 */ /* 0x000fea000b800000 */
[----:B------:R-:W-:-:S13]  /*7110*/  ELECT P6, URZ, PT ;  /* 0x00000000003f782f */ /* 0x000fda00038c0000 */
.L_x_190:
[----:B------:R-:W-:Y:S04]  /*7120*/  BSSY B1, `(.L_x_168) ;  /* 0x0000046000017945 */ /* 0x000fe80003800000 */
[----:B------:R-:W-:Y:S05]  /*7130*/  @!P6 BRA `(.L_x_169) ;  /* 0x000000040010e947 */ /* 0x000fea0003800000 */
[----:B------:R-:W0:Y:S02]  /*7140*/  LDC R4, c[0x0][0x28c] ;  /* 0x0000a300ff047b82 */ /* 0x000e240000000800 */
[----:B0-----:R-:W-:-:S13]  /*7150*/  ISETP.GE.AND P0, PT, R4, 0x1, PT ;  /* 0x000000010400780c */ /* 0x001fda0003f06270 */
[----:B------:R-:W-:Y:S05]  /*7160*/  @!P0 BRA `(.L_x_169) ;  /* 0x0000000400048947 */ /* 0x000fea0003800000 */
[----:B------:R-:W-:Y:S01]  /*7170*/  IMAD.SHL.U32 R15, R12, 0x80, RZ ;  /* 0x000000800c0f7824 */ /* 0x000fe200078e00ff */
[----:B------:R-:W-:Y:S01]  /*7180*/  LEA R19, R19, UR13, 0x7 ;  /* 0x0000000d13137c11 */ /* 0x000fe2000f8e38ff */
[----:B------:R-:W-:Y:S02]  /*7190*/  IMAD.MOV.U32 R20, RZ, RZ, RZ ;  /* 0x000000ffff147224 */ /* 0x000fe400078e00ff */
[----:B------:R-:W-:Y:S02]  /*71a0*/  IMAD.U32 R22, RZ, RZ, UR38 ;  /* 0x00000026ff167e24 */ /* 0x000fe4000f8e00ff */
[----:B------:R-:W-:Y:S02]  /*71b0*/  IMAD.MOV.U32 R4, RZ, RZ, R9 ;  /* 0x000000ffff047224 */ /* 0x000fe400078e0009 */
[----:B------:R-:W-:Y:S02]  /*71c0*/  IMAD.MOV.U32 R5, RZ, RZ, R3 ;  /* 0x000000ffff057224 */ /* 0x000fe400078e0003 */
[----:B------:R-:W-:-:S02]  /*71d0*/  IMAD.MOV.U32 R6, RZ, RZ, R13 ;  /* 0x000000ffff067224 */ /* 0x000fc400078e000d */
[----:B------:R-:W-:-:S07]  /*71e0*/  VIADD R24, R15, 0x40 ;  /* 0x000000400f187836 */ /* 0x000fce0000000000 */
.L_x_172:
[----:B------:R-:W0:Y:S01]  /*71f0*/  S2R R21, SR_CgaCtaId ;  /* 0x0000000000157919 */ /* 0x000e220000008800 */
[----:B------:R-:W-:Y:S02]  /*7200*/  MOV R12, 0x400 ;  /* 0x00000400000c7802 */ /* 0x000fe40000000f00 */
[----:B------:R-:W-:-:S13]  /*7210*/  ISETP.NE.AND P1, PT, R0, RZ, PT ;  /* 0x000000ff0000720c */ /* 0x000fda0003f25270 */
[----:B------:R-:W1:Y:S01]  /*7220*/  @!P1 LDC R14, c[0x0][0x500] ;  /* 0x00014000ff0e9b82 */ /* 0x000e620000000800 */
[----:B0-----:R-:W-:Y:S02]  /*7230*/  LEA R23, R21, R12, 0x18 ;  /* 0x0000000c15177211 */ /* 0x001fe400078ec0ff */
[----:B------:R-:W-:-:S03]  /*7240*/  SHF.L.U32 R12, R5, 0x1f, RZ ;  /* 0x0000001f050c7819 */ /* 0x000fc600000006ff */
[----:B------:R-:W-:-:S04]  /*7250*/  IMAD R21, R6, 0x8, R23 ;  /* 0x0000000806157824 */ /* 0x000fc800078e0217 */
[----:B------:R-:W0:Y:S02]  /*7260*/  SYNCS.PHASECHK.TRANS64.TRYWAIT P0, [R21+URZ+0x30], R12 ;  /* 0x0000300c150075a7 */ /* 0x000e24000800017f */
[----:B01----:R-:W-:Y:S05]  /*7270*/  @!P0 BRA `(.L_x_170) ;  /* 0x0000000c00e08947 */ /* 0x003fea0003800000 */
.L_x_191:
[----:B0-----:R-:W-:Y:S01]  /*7280*/  PRMT R12, R10, 0x9910, RZ ;  /* 0x000099100a0c7816 */ /* 0x001fe200000000ff */
[----:B------:R0:W-:Y:S03]  /*7290*/  @!P1 SYNCS.ARRIVE.TRANS64 RZ, [R21+URZ], R14 ;  /* 0x0000000e15ff99a7 */ /* 0x0001e6000800003f */
[----:B------:R-:W-:-:S13]  /*72a0*/  ISETP.NE.AND P0, PT, R12, 0x2, PT ;  /* 0x000000020c00780c */ /* 0x000fda0003f05270 */
[----:B0-----:R-:W-:Y:S05]  /*72b0*/  @P0 BRA `(.L_x_171) ;  /* 0x0000000000040947 */ /* 0x001fea0003800000 */
[----:B------:R-:W-:Y:S01]  /*72c0*/  BPT.TRAP 0x1 ;  /* 0x000000040000795c */ /* 0x000fe20000300000 */
.L_x_171:
[----:B------:R-:W-:Y:S01]  /*72d0*/  R2UR UR8, R6 ;  /* 0x00000000060872ca */ /* 0x000fe200000e0000 */
[----:B------:R-:W-:Y:S01]  /*72e0*/  UIADD3 UR14, UP0, UR32, 0xf0, URZ ;  /* 0x000000f0200e7890 */ /* 0x000fe2000ff1e03f */
[----:B------:R-:W-:Y:S01]  /*72f0*/  R2UR UR12, R23 ;  /* 0x00000000170c72ca */ /* 0x000fe200000e0000 */
[----:B------:R-:W-:Y:S01]  /*7300*/  UPRMT UR29, URZ, 0x5410, UR23 ;  /* 0x000054103f1d7896 */ /* 0x000fe20008000017 */
[----:B------:R-:W-:Y:S01]  /*7310*/  R2UR UR25, R21 ;  /* 0x00000000151972ca */ /* 0x000fe200000e0000 */
[----:B------:R-:W-:Y:S01]  /*7320*/  UIADD3.X UR15, URZ, UR33, URZ, UP0, !UPT ;  /* 0x000000213f0f7290 */ /* 0x000fe200087fe43f */
[----:B------:R-:W-:Y:S01]  /*7330*/  R2UR UR27, R22 ;  /* 0x00000000161b72ca */ /* 0x000fe200000e0000 */
[----:B------:R-:W-:Y:S01]  /*7340*/  VIADD R4, R4, 0xffffffff ;  /* 0xffffffff04047836 */ /* 0x000fe20000000000 */
[----:B------:R-:W-:Y:S01]  /*7350*/  R2UR UR28, R7 ;  /* 0x00000000071c72ca */ /* 0x000fe200000e0000 */
[----:B------:R-:W-:Y:S01]  /*7360*/  UMOV UR6, 0x0 ;  /* 0x0000000000067882 */ /* 0x000fe20000000000 */
[----:B------:R-:W-:Y:S01]  /*7370*/  R2UR UR26, R15 ;  /* 0x000000000f1a72ca */ /* 0x000fe200000e0000 */
[----:B------:R-:W-:Y:S01]  /*7380*/  UMOV UR7, 0x10000000 ;  /* 0x1000000000077882 */ /* 0x000fe20000000000 */
[----:B------:R-:W-:Y:S01]  /*7390*/  R2UR UR18, R24 ;  /* 0x00000000181272ca */ /* 0x000fe200000e0000 */
[----:B------:R-:W-:Y:S01]  /*73a0*/  USHF.L.U32 UR8, UR8, 0xd, URZ ;  /* 0x0000000d08087899 */ /* 0x000fe2000800063f */
[----:B------:R-:W-:Y:S01]  /*73b0*/  R2UR UR10, R20 ;  /* 0x00000000140a72ca */ /* 0x000fe200000e0000 */
[----:B------:R-:W-:Y:S01]  /*73c0*/  UIADD3 UR34, UP1, UR32, 0x1f0, URZ ;  /* 0x000001f020227890 */ /* 0x000fe2000ff3e03f */
[----:B------:R-:W-:Y:S01]  /*73d0*/  R2UR UR11, R19 ;  /* 0x00000000130b72ca */ /* 0x000fe200000e0000 */
[----:B------:R-:W-:Y:S01]  /*73e0*/  ULEA UR9, UR31, UR8, 0xa ;  /* 0x000000081f097291 */ /* 0x000fe2000f8e503f */
[----:B------:R-:W-:Y:S01]  /*73f0*/  ISETP.GT.AND P1, PT, R4, 0x1, PT ;  /* 0x000000010400780c */ /* 0x000fe20003f24270 */
[----:B------:R-:W-:Y:S01]  /*7400*/  ULOP3.LUT UR8, UR8, 0x1800, UR30, 0xf8, !UPT ;  /* 0x0000180008087892 */ /* 0x000fe2000f8ef81e */
[----:B------:R-:W-:Y:S01]  /*7410*/  VIADD R6, R6, 0x1 ;  /* 0x0000000106067836 */ /* 0x000fe20000000000 */
[----:B------:R-:W-:Y:S01]  /*7420*/  ULEA UR9, UR9, UR12, 0x1 ;  /* 0x0000000c09097291 */ /* 0x000fe2000f8e083f */
[----:B------:R-:W-:Y:S01]  /*7430*/  VIADD R20, R20, 0x40 ;  /* 0x0000004014147836 */ /* 0x000fe20000000000 */
[----:B------:R-:W-:Y:S01]  /*7440*/  ULEA UR8, UR8, UR12, 0x1 ;  /* 0x0000000c08087291 */ /* 0x000fe2000f8e083f */
[----:B------:R-:W-:Y:S01]  /*7450*/  VIADD R22, R22, 0x40 ;  /* 0x0000004016167836 */ /* 0x000fe20000000000 */
[----:B------:R-:W-:Y:S01]  /*7460*/  UIADD3 UR24, UR9, 0x180, URZ ;  /* 0x0000018009187890 */ /* 0x000fe2000fffe03f */
[----:B------:R-:W-:Y:S01]  /*7470*/  ISETP.NE.AND P0, PT, R6, 0x6, PT ;  /* 0x000000060600780c */ /* 0x000fe20003f05270 */
[----:B------:R-:W-:Y:S01]  /*7480*/  UIADD3 UR16, UR9, 0x2180, URZ ;  /* 0x0000218009107890 */ /* 0x000fe2000fffe03f */
[----:B------:R-:W-:Y:S01]  /*7490*/  UMOV UR17, UR25 ;  /* 0x0000001900117c82 */ /* 0x000fe20008000000 */
[----:B------:R-:W-:Y:S01]  /*74a0*/  UMOV UR19, UR27 ;  /* 0x0000001b00137c82 */ /* 0x000fe20008000000 */
[----:B------:R-:W-:Y:S01]  /*74b0*/  UMOV UR20, UR28 ;  /* 0x0000001c00147c82 */ /* 0x000fe20008000000 */
[----:B------:R-:W-:Y:S01]  /*74c0*/  UIADD3.X UR35, URZ, UR33, URZ, UP1, !UPT ;  /* 0x000000213f237290 */ /* 0x000fe20008ffe43f */
[----:B------:R-:W-:-:S02]  /*74d0*/  SEL R12, RZ, 0x1, P0 ;  /* 0x00000001ff0c7807 */ /* 0x000fc40000000000 */
[----:B------:R-:W-:Y:S01]  /*74e0*/  UTMALDG.3D.MULTICAST [UR24], [UR14], UR29, desc[UR6] ;  /* 0x000006180e0073b4 */ /* 0x000fe2000801181d */
[----:B------:R-:W-:Y:S01]  /*74f0*/  UIADD3 UR8, UR8, 0x18180, URZ ;  /* 0x0001818008087890 */ /* 0x000fe2000fffe03f */
[----:B------:R-:W-:Y:S01]  /*7500*/  SEL R6, R6, RZ, P0 ;  /* 0x000000ff06067207 */ /* 0x000fe20000000000 */
[----:B------:R-:W-:Y:S01]  /*7510*/  UMOV UR9, UR25 ;  /* 0x0000001900097c82 */ /* 0x000fe20008000000 */
[----:B------:R-:W-:Y:S01]  /*7520*/  UMOV UR12, UR28 ;  /* 0x0000001c000c7c82 */ /* 0x000fe20008000000 */
[----:B------:R-:W-:Y:S01]  /*7530*/  LOP3.LUT R5, R5, R12, RZ, 0x3c, !PT ;  /* 0x0000000c05057212 */ /* 0x000fe200078e3cff */
[----:B------:R0:W-:Y:S02]  /*7540*/  UTMALDG.3D.MULTICAST [UR16], [UR14], UR29, desc[UR6] ;  /* 0x000006100e0073b4 */ /* 0x0001e4000801181d */
[----:B0-----:R-:W-:-:S09]  /*7550*/  UPRMT UR14, URZ, 0x5410, UR22 ;  /* 0x000054103f0e7896 */ /* 0x001fd20008000016 */
[----:B------:R0:W-:Y:S02]  /*7560*/  UTMALDG.3D.MULTICAST [UR8], [UR34], UR14, desc[UR6] ;  /* 0x00000608220073b4 */ /* 0x0001e4000801180e */
[----:B0-----:R-:W-:Y:S05]  /*7570*/  @P1 BRA `(.L_x_172) ;  /* 0xfffffffc001c1947 */ /* 0x001fea000383ffff */
.L_x_169:
[----:B------:R-:W-:Y:S05]  /*7580*/  BSYNC B1 ;  /* 0x0000000000017941 */ /* 0x000fea0003800000 */
.L_x_168:
[----:B------:R-:W-:Y:S01]  /*7590*/  LOP3.LUT P1, RZ, R11, 0xff, RZ, 0xc0, !PT ;  /* 0x000000ff0bff7812 */ /* 0x000fe2000782c0ff */
[C---:B------:R-:W-:Y:S01]  /*75a0*/  IMAD.IADD R13, R8.reuse, 0x1, R13 ;  /* 0x00000001080d7824 */ /* 0x040fe200078e020d */
[----:B------:R-:W-:Y:S01]  /*75b0*/  ULDC.64 UR6, c[0x0][0x650] ;  /* 0x0001940000067ab9 */ /* 0x000fe20000000a00 */
[C---:B------:R-:W-:Y:S01]  /*75c0*/  ISETP.GE.U32.AND P2, PT, R8.reuse, 0x6, PT ;  /* 0x000000060800780c */ /* 0x040fe20003f46070 */
[----:B------:R-:W-:Y:S01]  /*75d0*/  BSSY B1, `(.L_x_173) ;  /* 0x000006b000017945 */ /* 0x000fe20003800000 */
[----:B------:R-:W-:Y:S01]  /*75e0*/  IMAD.MOV.U32 R12, RZ, RZ, -0x1 ;  /* 0xffffffffff0c7424 */ /* 0x000fe200078e00ff */
[----:B------:R-:W-:Y:S01]  /*75f0*/  ISETP.GT.U32.AND P0, PT, R13, 0x5, PT ;  /* 0x000000050d00780c */ /* 0x000fe20003f04070 */
[----:B------:R-:W-:Y:S01]  /*7600*/  IMAD.MOV.U32 R19, RZ, RZ, -0x1 ;  /* 0xffffffffff137424 */ /* 0x000fe200078e00ff */
[----:B------:R-:W-:Y:S01]  /*7610*/  PRMT R11, RZ, 0x7610, R11 ;  /* 0x00007610ff0b7816 */ /* 0x000fe2000000000b */
[----:B------:R-:W-:Y:S01]  /*7620*/  IMAD.MOV.U32 R7, RZ, RZ, -0x1 ;  /* 0xffffffffff077424 */ /* 0x000fe200078e00ff */
[----:B------:R-:W-:-:S03]  /*7630*/  ISETP.LT.U32.AND P0, PT, R8, 0x6, P0 ;  /* 0x000000060800780c */ /* 0x000fc60000701070 */
[----:B------:R-:W0:Y:S01]  /*7640*/  @P1 S2R R5, SR_CgaCtaId ;  /* 0x0000000000051919 */ /* 0x000e220000008800 */
[----:B------:R-:W-:-:S04]  /*7650*/  @P1 MOV R4, 0x400 ;  /* 0x0000040000041802 */ /* 0x000fc80000000f00 */
[----:B0-----:R-:W-:Y:S01]  /*7660*/  @P1 LEA R6, R5, R4, 0x18 ;  /* 0x0000000405061211 */ /* 0x001fe200078ec0ff */
[----:B------:R-:W-:Y:S01]  /*7670*/  IMAD.WIDE.U32 R4, R13, -0x55555555, RZ ;  /* 0xaaaaaaab0d047825 */ /* 0x000fe200078e00ff */
[----:B------:R-:W-:Y:S02]  /*7680*/  SEL R4, RZ, 0x1, !P0 ;  /* 0x00000001ff047807 */ /* 0x000fe40004000000 */
[----:B------:R0:W-:Y:S01]  /*7690*/  @P1 SYNCS.ARRIVE.TRANS64.A1T0 RZ, [R6+URZ+0x78], RZ ;  /* 0x000078ff06ff19a7 */ /* 0x0001e2000810003f */
[----:B------:R-:W-:Y:S02]  /*76a0*/  IADD3 R16, P1, R16, UR36, RZ ;  /* 0x0000002410107c10 */ /* 0x000fe4000ff3e0ff */
[----:B------:R-:W-:Y:S02]  /*76b0*/  LOP3.LUT R3, R3, R4, RZ, 0x3c, !PT ;  /* 0x0000000403037212 */ /* 0x000fe400078e3cff */
[----:B------:R-:W-:Y:S02]  /*76c0*/  IADD3.X R17, R17, UR42, RZ, P1, !PT ;  /* 0x0000002a11117c10 */ /* 0x000fe40008ffe4ff */
[----:B------:R-:W-:-:S02]  /*76d0*/  ISETP.GE.U32.AND P0, PT, R16, UR6, PT ;  /* 0x0000000610007c0c */ /* 0x000fc4000bf06070 */
[----:B0-----:R-:W-:Y:S02]  /*76e0*/  SHF.R.U32.HI R6, RZ, 0x2, R5 ;  /* 0x00000002ff067819 */ /* 0x001fe40000011605 */
[----:B------:R-:W-:Y:S02]  /*76f0*/  ISETP.GE.U32.AND.EX P0, PT, R17, UR7, PT, P0 ;  /* 0x0000000711007c0c */ /* 0x000fe4000bf06100 */
[----:B------:R-:W-:Y:S01]  /*7700*/  @P2 LOP3.LUT R3, R3, 0x1, R6, 0x78, !PT ;  /* 0x0000000103032812 */ /* 0x000fe200078e7806 */
[----:B------:R-:W-:Y:S01]  /*7710*/  IMAD R13, R6, -0x6, R13 ;  /* 0xfffffffa060d7824 */ /* 0x000fe200078e020d */
[----:B------:R-:W-:-:S09]  /*7720*/  PRMT R4, RZ, 0x7610, R4 ;  /* 0x00007610ff047816 */ /* 0x000fd20000000004 */
[----:B------:R-:W-:Y:S05]  /*7730*/  @P0 BRA `(.L_x_174) ;  /* 0x0000000400500947 */ /* 0x000fea0003800000 */
[----:B------:R-:W0:Y:S01]  /*7740*/  S2R R15, SR_CTAID.X ;  /* 0x00000000000f7919 */ /* 0x000e220000002500 */
[----:B------:R-:W-:Y:S01]  /*7750*/  ULDC.64 UR6, c[0x0][0x628] ;  /* 0x00018a0000067ab9 */ /* 0x000fe20000000a00 */
[----:B------:R-:W1:Y:S01]  /*7760*/  LDC R20, c[0x0][0x144] ;  /* 0x00005100ff147b82 */ /* 0x000e620000000800 */
[----:B------:R-:W-:Y:S01]  /*7770*/  ISETP.NE.U32.AND P0, PT, RZ, UR6, PT ;  /* 0x00000006ff007c0c */ /* 0x000fe2000bf05070 */
[----:B------:R-:W2:Y:S01]  /*7780*/  S2R R12, SR_CTAID.Y ;  /* 0x00000000000c7919 */ /* 0x000ea20000002600 */
[----:B------:R-:W-:Y:S01]  /*7790*/  ULDC UR8, c[0x0][0x150] ;  /* 0x0000540000087ab9 */ /* 0x000fe20000000800 */
[----:B------:R-:W-:Y:S01]  /*77a0*/  ULDC UR9, c[0x0][0x630] ;  /* 0x00018c0000097ab9 */ /* 0x000fe20000000800 */
[----:B------:R-:W-:Y:S01]  /*77b0*/  ISETP.NE.AND.EX P0, PT, RZ, UR7, PT, P0 ;  /* 0x00000007ff007c0c */ /* 0x000fe2000bf05300 */
[----:B------:R-:W-:Y:S01]  /*77c0*/  IMAD.MOV.U32 R4, RZ, RZ, R16 ;  /* 0x000000ffff047224 */ /* 0x000fe200078e0010 */
[----:B0-----:R-:W-:-:S05]  /*77d0*/  I2FP.F32.U32 R5, R15 ;  /* 0x0000000f00057245 */ /* 0x001fca0000201000 */
[----:B------:R-:W-:Y:S01]  /*77e0*/  FMUL R21, R5, UR8 ;  /* 0x0000000805157c20 */ /* 0x000fe20008400000 */
[----:B------:R-:W-:-:S05]  /*77f0*/  IMAD.MOV.U32 R5, RZ, RZ, R17 ;  /* 0x000000ffff057224 */ /* 0x000fca00078e0011 */
[----:B--2---:R-:W-:Y:S05]  /*7800*/  @!P0 BRA `(.L_x_175) ;  /* 0x0000000000288947 */ /* 0x004fea0003800000 */
[----:B------:R-:W-:Y:S02]  /*7810*/  ULDC UR8, c[0x0][0x634] ;  /* 0x00018d0000087ab9 */ /* 0x000fe40000000800 */
[----:B------:R-:W-:-:S05]  /*7820*/  IADD3 R5, P0, R16, UR8, RZ ;  /* 0x0000000810057c10 */ /* 0x000fca000ff1e0ff */
[----:B------:R-:W-:-:S04]  /*7830*/  IMAD.X R19, RZ, RZ, R17, P0 ;  /* 0x000000ffff137224 */ /* 0x000fc800000e0611 */
[----:B------:R-:W-:-:S04]  /*7840*/  IMAD.WIDE.U32 R6, R19, UR6, RZ ;  /* 0x0000000613067c25 */ /* 0x000fc8000f8e00ff */
[----:B------:R-:W-:-:S04]  /*7850*/  IMAD.WIDE.U32 R6, P0, R5, UR7, R6 ;  /* 0x0000000705067c25 */ /* 0x000fc8000f800006 */
[----:B------:R-:W-:-:S04]  /*7860*/  IMAD.WIDE.U32 R4, R5, UR6, RZ ;  /* 0x0000000605047c25 */ /* 0x000fc8000f8e00ff */
[----:B------:R-:W-:Y:S01]  /*7870*/  IMAD.MOV.U32 R4, RZ, RZ, R7 ;  /* 0x000000ffff047224 */ /* 0x000fe200078e0007 */
[----:B------:R-:W-:Y:S01]  /*7880*/  IADD3 RZ, P1, R5, R6, RZ ;  /* 0x0000000605ff7210 */ /* 0x000fe20007f3e0ff */
[----:B------:R-:W-:-:S04]  /*7890*/  IMAD.X R5, RZ, RZ, RZ, P0 ;  /* 0x000000ffff057224 */ /* 0x000fc800000e06ff */
[----:B------:R-:W-:-:S08]  /*78a0*/  IMAD.WIDE.U32.X R4, R19, UR7, R4, P1 ;  /* 0x0000000713047c25 */ /* 0x000fd000088e0404 */
.L_x_175:
[--C-:B------:R-:W-:Y:S01]  /*78b0*/  SHF.R.U64 R14, R4, UR9, R5.reuse ;  /* 0x00000009040e7c19 */ /* 0x100fe20008001205 */
[----:B------:R-:W0:Y:S01]  /*78c0*/  F2I.U32.TRUNC.NTZ R21, R21 ;  /* 0x0000001500157305 */ /* 0x000e22000020f000 */
[----:B------:R-:W-:Y:S01]  /*78d0*/  SHF.R.U32.HI R4, RZ, UR9, R5 ;  /* 0x00000009ff047c19 */ /* 0x000fe20008011605 */
[----:B------:R-:W-:Y:S01]  /*78e0*/  ULDC.64 UR6, c[0x0][0x620] ;  /* 0x0001880000067ab9 */ /* 0x000fe20000000a00 */
[----:B------:R-:W-:Y:S01]  /*78f0*/  IADD3 R7, P0, RZ, -R14, RZ ;  /* 0x8000000eff077210 */ /* 0x000fe20007f1e0ff */
[----:B------:R-:W-:-:S04]  /*7900*/  ULDC.64 UR8, c[0x0][0x640] ;  /* 0x0001900000087ab9 */ /* 0x000fc80000000a00 */
[----:B------:R-:W-:Y:S01]  /*7910*/  IMAD.X R4, RZ, RZ, ~R4, P0 ;  /* 0x000000ffff047224 */ /* 0x000fe200000e0e04 */
[----:B------:R-:W-:-:S03]  /*7920*/  ISETP.NE.U32.AND P0, PT, RZ, UR8, PT ;  /* 0x00000008ff007c0c */ /* 0x000fc6000bf05070 */
[----:B------:R-:W-:Y:S01]  /*7930*/  IMAD R6, R4, UR6, RZ ;  /* 0x0000000604067c24 */ /* 0x000fe2000f8e02ff */
[----:B------:R-:W-:Y:S01]  /*7940*/  ISETP.NE.AND.EX P0, PT, RZ, UR9, PT, P0 ;  /* 0x00000009ff007c0c */ /* 0x000fe2000bf05300 */
[----:B------:R-:W-:Y:S01]  /*7950*/  IMAD.WIDE.U32 R4, R7, UR6, R16 ;  /* 0x0000000607047c25 */ /* 0x000fe2000f8e0010 */
[----:B------:R-:W-:-:S03]  /*7960*/  ULDC UR6, c[0x0][0x618] ;  /* 0x0001860000067ab9 */ /* 0x000fc60000000800 */
[----:B------:R-:W-:Y:S01]  /*7970*/  IMAD R7, R7, UR7, R6 ;  /* 0x0000000707077c24 */ /* 0x000fe2000f8e0206 */
[----:B------:R-:W-:Y:S01]  /*7980*/  ULDC UR7, c[0x0][0x154] ;  /* 0x0000550000077ab9 */ /* 0x000fe20000000800 */
[----:B0-----:R-:W-:Y:S02]  /*7990*/  IMAD.MOV R6, RZ, RZ, -R21 ;  /* 0x000000ffff067224 */ /* 0x001fe400078e0a15 */
[----:B------:R-:W0:Y:S01]  /*79a0*/  LDC R21, c[0x0][0x148] ;  /* 0x00005200ff157b82 */ /* 0x000e220000000800 */
[----:B------:R-:W-:Y:S02]  /*79b0*/  IMAD.IADD R5, R5, 0x1, R7 ;  /* 0x0000000105057824 */ /* 0x000fe400078e0207 */
[----:B-1----:R-:W-:Y:S01]  /*79c0*/  IMAD R15, R20, R6, R15 ;  /* 0x00000006140f7224 */ /* 0x002fe200078e020f */
[----:B------:R-:W-:Y:S02]  /*79d0*/  I2FP.F32.U32 R6, R12 ;  /* 0x0000000c00067245 */ /* 0x000fe40000201000 */
[----:B------:R-:W-:-:S02]  /*79e0*/  SHF.R.U64 R19, R4, UR6, R5 ;  /* 0x0000000604137c19 */ /* 0x000fc40008001205 */
[----:B------:R-:W-:Y:S01]  /*79f0*/  SHF.R.U32.HI R4, RZ, UR6, R5 ;  /* 0x00000006ff047c19 */ /* 0x000fe20008011605 */
[----:B------:R-:W-:Y:S01]  /*7a00*/  FMUL R6, R6, UR7 ;  /* 0x0000000706067c20 */ /* 0x000fe20008400000 */
[----:B------:R-:W-:Y:S02]  /*7a10*/  ULDC UR6, c[0x0][0x608] ;  /* 0x0001820000067ab9 */ /* 0x000fe40000000800 */
[--C-:B------:R-:W-:Y:S01]  /*7a20*/  SHF.R.U64 R22, R19, UR6, R4.reuse ;  /* 0x0000000613167c19 */ /* 0x100fe20008001204 */
[----:B------:R1:W2:Y:S01]  /*7a30*/  F2I.U32.TRUNC.NTZ R24, R6 ;  /* 0x0000000600187305 */ /* 0x0002a2000020f000 */
[----:B------:R-:W-:Y:S01]  /*7a40*/  SHF.R.U32.HI R5, RZ, UR6, R4 ;  /* 0x00000006ff057c19 */ /* 0x000fe20008011604 */
[----:B------:R-:W-:-:S03]  /*7a50*/  ULDC UR6, c[0x0][0x658] ;  /* 0x0001960000067ab9 */ /* 0x000fc60000000800 */
[--C-:B------:R-:W-:Y:S02]  /*7a60*/  SHF.R.U64 R20, R22, UR6, R5.reuse ;  /* 0x0000000616147c19 */ /* 0x100fe40008001205 */
[----:B------:R-:W-:-:S03]  /*7a70*/  SHF.R.U32.HI R23, RZ, UR6, R5 ;  /* 0x00000006ff177c19 */ /* 0x000fc60008011605 */
[----:B------:R-:W-:Y:S02]  /*7a80*/  IMAD.MOV.U32 R4, RZ, RZ, R20 ;  /* 0x000000ffff047224 */ /* 0x000fe400078e0014 */
[----:B------:R-:W-:Y:S01]  /*7a90*/  IMAD.MOV.U32 R5, RZ, RZ, R23 ;  /* 0x000000ffff057224 */ /* 0x000fe200078e0017 */
[----:B-1----:R-:W-:Y:S06]  /*7aa0*/  @!P0 BRA `(.L_x_176) ;  /* 0x0000000000288947 */ /* 0x002fec0003800000 */
        /* <DEDUP_REMOVED lines=10> */
.L_x_176:
[----:B------:R-:W-:Y:S01]  /*7b50*/  ISETP.NE.AND P0, PT, R2, 0x1, PT ;  /* 0x000000010200780c */ /* 0x000fe20003f05270 */
[----:B------:R-:W-:Y:S01]  /*7b60*/  ULDC UR6, c[0x0][0x648] ;  /* 0x0001920000067ab9 */ /* 0x000fe20000000800 */
[----:B------:R-:W-:Y:S01]  /*7b70*/  LOP3.LUT R22, R22, UR21, RZ, 0xc0, !PT ;  /* 0x0000001516167c12 */ /* 0x000fe2000f8ec0ff */
[----:B--2---:R-:W-:Y:S01]  /*7b80*/  IMAD.MOV R24, RZ, RZ, -R24 ;  /* 0x000000ffff187224 */ /* 0x004fe200078e0a18 */
[----:B------:R-:W-:Y:S01]  /*7b90*/  SHF.R.U64 R5, R4, UR6, R5 ;  /* 0x0000000604057c19 */ /* 0x000fe20008001205 */
[----:B------:R-:W-:Y:S01]  /*7ba0*/  ULDC UR6, c[0x0][0x638] ;  /* 0x00018e0000067ab9 */ /* 0x000fe20000000800 */
[----:B------:R-:W-:Y:S01]  /*7bb0*/  LOP3.LUT R19, R19, UR4, RZ, 0xc0, !PT ;  /* 0x0000000413137c12 */ /* 0x000fe2000f8ec0ff */
[----:B------:R-:W-:Y:S01]  /*7bc0*/  ULDC UR7, c[0x0][0x610] ;  /* 0x0001840000077ab9 */ /* 0x000fe20000000800 */
[----:B------:R-:W-:Y:S02]  /*7bd0*/  IMAD.MOV.U32 R4, RZ, RZ, 0x1 ;  /* 0x00000001ff047424 */ /* 0x000fe400078e00ff */
[----:B------:R-:W-:-:S02]  /*7be0*/  IMAD.MOV R7, RZ, RZ, -R5 ;  /* 0x000000ffff077224 */ /* 0x000fc400078e0a05 */
[----:B------:R-:W-:Y:S02]  /*7bf0*/  IMAD R22, R5, UR5, R22 ;  /* 0x0000000505167c24 */ /* 0x000fe4000f8e0216 */
[----:B0-----:R-:W-:Y:S02]  /*7c00*/  @P0 IMAD R15, R21, R24, R12 ;  /* 0x00000018150f0224 */ /* 0x001fe400078e020c */
[----:B------:R-:W-:Y:S01]  /*7c10*/  IMAD R20, R7, UR6, R20 ;  /* 0x0000000607147c24 */ /* 0x000fe2000f8e0214 */
[----:B------:R-:W-:Y:S01]  /*7c20*/  ULDC UR6, c[0x0][0x600] ;  /* 0x0001800000067ab9 */ /* 0x000fe20000000800 */
[----:B------:R-:W-:Y:S02]  /*7c30*/  IMAD R15, R22, UR7, R15 ;  /* 0x00000007160f7c24 */ /* 0x000fe4000f8e020f */
[----:B------:R-:W-:Y:S02]  /*7c40*/  IMAD R20, R20, UR6, R19 ;  /* 0x0000000614147c24 */ /* 0x000fe4000f8e0213 */
[----:B------:R-:W-:-:S03]  /*7c50*/  IMAD.MOV.U32 R7, RZ, RZ, R14 ;  /* 0x000000ffff077224 */ /* 0x000fc600078e000e */
[----:B------:R-:W-:Y:S02]  /*7c60*/  SEL R19, R20, R15, !P0 ;  /* 0x0000000f14137207 */ /* 0x000fe40004000000 */
[----:B------:R-:W-:-:S07]  /*7c70*/  SEL R12, R15, R20, !P0 ;  /* 0x000000140f0c7207 */ /* 0x000fce0004000000 */
.L_x_174:
[----:B------:R-:W-:Y:S05]  /*7c80*/  BSYNC B1 ;  /* 0x0000000000017941 */ /* 0x000fea0003800000 */
.L_x_173:
[----:B------:R-:W-:-:S13]  /*7c90*/  LOP3.LUT P0, RZ, R4, 0xff, RZ, 0xc0, !PT ;  /* 0x000000ff04ff7812 */ /* 0x000fda000780c0ff */
[----:B------:R-:W-:Y:S05]  /*7ca0*/  @P0 BRA `(.L_x_177) ;  /* 0xfffffff400100947 */ /* 0x000fea000383ffff */
[----:B------:R-:W-:Y:S05]  /*7cb0*/  BSYNC B0 ;  /* 0x0000000000007941 */ /* 0x000fea0003800000 */
.L_x_166:
[----:B------:R-:W-:-:S03]  /*7cc0*/  UMOV UR6, 0xffffffff ;  /* 0xffffffff00067882 */ /* 0x000fc60000000000 */
[----:B------:R-:W-:Y:S05]  /*7cd0*/  BRA.DIV UR6, `(.L_x_178) ;  /* 0x00000006065c7947 */ /* 0x000fea000b800000 */
[----:B------:R-:W-:-:S13]  /*7ce0*/  ELECT P6, URZ, PT ;  /* 0x00000000003f782f */ /* 0x000fda00038c0000 */
.L_x_194:
[----:B------:R-:W-:Y:S04]  /*7cf0*/  BSSY B0, `(.L_x_179) ;  /* 0x000003d000007945 */ /* 0x000fe80003800000 */
[----:B------:R-:W-:Y:S05]  /*7d00*/  @!P6 BRA `(.L_x_180) ;  /* 0x0000000000ece947 */ /* 0x000fea0003800000 */
[----:B------:R-:W-:-:S04]  /*7d10*/  LOP3.LUT R18, R18, 0x2, RZ, 0xfc, !PT ;  /* 0x0000000212127812 */ /* 0x000fc800078efcff */
[----:B------:R-:W-:-:S13]  /*7d20*/  ISETP.NE.AND P0, PT, R18, 0x3, PT ;  /* 0x000000031200780c */ /* 0x000fda0003f05270 */
[----:B------:R-:W-:Y:S05]  /*7d30*/  @!P0 BRA `(.L_x_181) ;  /* 0x0000000000048947 */ /* 0x000fea0003800000 */
[----:B------:R-:W-:Y:S01]  /*7d40*/  BPT.TRAP 0x1 ;  /* 0x000000040000795c */ /* 0x000fe20000300000 */
.L_x_181:
[----:B------:R-:W0:Y:S01]  /*7d50*/  S2R R5, SR_CgaCtaId ;  /* 0x0000000000057919 */ /* 0x000e220000008800 */
[----:B------:R-:W-:Y:S02]  /*7d60*/  MOV R0, 0x400 ;  /* 0x0000040000007802 */ /* 0x000fe40000000f00 */
[----:B------:R-:W-:Y:S02]  /*7d70*/  SHF.L.U32 R4, R3, 0x1f, RZ ;  /* 0x0000001f03047819 */ /* 0x000fe400000006ff */
[----:B0-----:R-:W-:-:S05]  /*7d80*/  LEA R0, R5, R0, 0x18 ;  /* 0x0000000005007211 */ /* 0x001fca00078ec0ff */
[----:B------:R-:W-:-:S04]  /*7d90*/  VIADD R0, R0, 0x30 ;  /* 0x0000003000007836 */ /* 0x000fc80000000000 */
[C---:B------:R-:W-:Y:S02]  /*7da0*/  IMAD R7, R13.reuse, 0x8, R0 ;  /* 0x000000080d077824 */ /* 0x040fe400078e0200 */
[----:B------:R-:W-:Y:S02]  /*7db0*/  VIADD R13, R13, 0x1 ;  /* 0x000000010d0d7836 */ /* 0x000fe40000000000 */
[----:B------:R-:W0:Y:S03]  /*7dc0*/  SYNCS.PHASECHK.TRANS64.TRYWAIT P0, [R7+URZ], R4 ;  /* 0x00000004070075a7 */ /* 0x000e26000800017f */
[----:B------:R-:W-:-:S04]  /*7dd0*/  ISETP.NE.AND P1, PT, R13, 0x6, PT ;  /* 0x000000060d00780c */ /* 0x000fc80003f25270 */
[----:B------:R-:W-:Y:S02]  /*7de0*/  SEL R2, RZ, 0x1, P1 ;  /* 0x00000001ff027807 */ /* 0x000fe40000800000 */
[----:B------:R-:W-:Y:S02]  /*7df0*/  SEL R13, R13, RZ, P1 ;  /* 0x000000ff0d0d7207 */ /* 0x000fe40000800000 */
[----:B------:R-:W-:-:S03]  /*7e00*/  LOP3.LUT R6, R3, R2, RZ, 0x3c, !PT ;  /* 0x0000000203067212 */ /* 0x000fc600078e3cff */
[----:B------:R-:W-:Y:S01]  /*7e10*/  IMAD R8, R13, 0x8, R0 ;  /* 0x000000080d087824 */ /* 0x000fe200078e0200 */
[----:B------:R-:W-:Y:S01]  /*7e20*/  SHF.L.U32 R5, R6, 0x1f, RZ ;  /* 0x0000001f06057819 */ /* 0x000fe200000006ff */
[----:B0-----:R-:W-:Y:S06]  /*7e30*/  @!P0 BRA `(.L_x_182) ;  /* 0x0000000400248947 */ /* 0x001fec0003800000 */
.L_x_195:
[----:B------:R-:W1:Y:S01]  /*7e40*/  SYNCS.PHASECHK.TRANS64.TRYWAIT P0, [R8+URZ], R5 ;  /* 0x00000005080075a7 */ /* 0x000e62000800017f */
[----:B------:R-:W-:-:S05]  /*7e50*/  VIADD R2, R13, 0x1 ;  /* 0x000000010d027836 */ /* 0x000fca0000000000 */
[----:B------:R-:W-:-:S04]  /*7e60*/  ISETP.NE.AND P1, PT, R2, 0x6, PT ;  /* 0x000000060200780c */ /* 0x000fc80003f25270 */
[----:B------:R-:W-:Y:S02]  /*7e70*/  SEL R3, RZ, 0x1, P1 ;  /* 0x00000001ff037807 */ /* 0x000fe40000800000 */
[----:B0-----:R-:W-:Y:S02]  /*7e80*/  SEL R7, R2, RZ, P1 ;  /* 0x000000ff02077207 */ /* 0x001fe40000800000 */
[----:B------:R-:W-:-:S03]  /*7e90*/  LOP3.LUT R6, R6, R3, RZ, 0x3c, !PT ;  /* 0x0000000306067212 */ /* 0x000fc600078e3cff */
[----:B------:R-:W-:Y:S01]  /*7ea0*/  IMAD R9, R7, 0x8, R0 ;  /* 0x0000000807097824 */ /* 0x000fe200078e0200 */
[----:B------:R-:W-:Y:S01]  /*7eb0*/  SHF.L.U32 R4, R6, 0x1f, RZ ;  /* 0x0000001f06047819 */ /* 0x000fe200000006ff */
[----:B-1----:R-:W-:Y:S06]  /*7ec0*/  @!P0 BRA `(.L_x_183) ;  /* 0x0000000400148947 */ /* 0x002fec0003800000 */
.L_x_196:
[----:B------:R-:W1:Y:S01]  /*7ed0*/  SYNCS.PHASECHK.TRANS64.TRYWAIT P0, [R9+URZ], R4 ;  /* 0x00000004090075a7 */ /* 0x000e62000800017f */
[----:B------:R-:W-:-:S05]  /*7ee0*/  VIADD R2, R7, 0x1 ;  /* 0x0000000107027836 */ /* 0x000fca0000000000 */
[----:B------:R-:W-:-:S04]  /*7ef0*/  ISETP.NE.AND P1, PT, R2, 0x6, PT ;  /* 0x000000060200780c */ /* 0x000fc80003f25270 */
[----:B------:R-:W-:Y:S02]  /*7f00*/  SEL R3, RZ, 0x1, P1 ;  /* 0x00000001ff037807 */ /* 0x000fe40000800000 */
[----:B------:R-:W-:Y:S02]  /*7f10*/  SEL R7, R2, RZ, P1 ;  /* 0x000000ff02077207 */ /* 0x000fe40000800000 */
[----:B------:R-:W-:-:S03]  /*7f20*/  LOP3.LUT R6, R6, R3, RZ, 0x3c, !PT ;  /* 0x0000000306067212 */ /* 0x000fc600078e3cff */
[----:B0-----:R-:W-:Y:S01]  /*7f30*/  IMAD R8, R7, 0x8, R0 ;  /* 0x0000000807087824 */ /* 0x001fe200078e0200 */
[----:B------:R-:W-:Y:S01]  /*7f40*/  SHF.L.U32 R5, R6, 0x1f, RZ ;  /* 0x0000001f06057819 */ /* 0x000fe200000006ff */
[----:B-1----:R-:W-:Y:S06]  /*7f50*/  @!P0 BRA `(.L_x_184) ;  /* 0x0000000400048947 */ /* 0x002fec0003800000 */
.L_x_197:
[----:B------:R-:W1:Y:S01]  /*7f60*/  SYNCS.PHASECHK.TRANS64.TRYWAIT P0, [R8+URZ], R5 ;  /* 0x00000005080075a7 */ /* 0x000e62000800017f */
[----:B------:R-:W-:-:S05]  /*7f70*/  VIADD R2, R7, 0x1 ;  /* 0x0000000107027836 */ /* 0x000fca0000000000 */
[----:B------:R-:W-:-:S04]  /*7f80*/  ISETP.NE.AND P1, PT, R2, 0x6, PT ;  /* 0x000000060200780c */ /* 0x000fc80003f25270 */
[----:B------:R-:W-:Y:S02]  /*7f90*/  SEL R3, RZ, 0x1, P1 ;  /* 0x00000001ff037807 */ /* 0x000fe40000800000 */
[----:B------:R-:W-:Y:S02]  /*7fa0*/  SEL R7, R2, RZ, P1 ;  /* 0x000000ff02077207 */ /* 0x000fe40000800000 */
[----:B0-----:R-:W-:-:S03]  /*7fb0*/  LOP3.LUT R9, R6, R3, RZ, 0x3c, !PT ;  /* 0x0000000306097212 */ /* 0x001fc600078e3cff */
[----:B------:R-:W-:Y:S01]  /*7fc0*/  IMAD R11, R7, 0x8, R0 ;  /* 0x00000008070b7824 */ /* 0x000fe200078e0200 */
[----:B------:R-:W-:Y:S01]  /*7fd0*/  SHF.L.U32 R6, R9, 0x1f, RZ ;  /* 0x0000001f09067819 */ /* 0x000fe200000006ff */
[----:B-1----:R-:W-:Y:S06]  /*7fe0*/  @!P0 BRA `(.L_x_185) ;  /* 0x0000000000f48947 */ /* 0x002fec0003800000 */
.L_x_198:
[----:B------:R-:W1:Y:S01]  /*7ff0*/  SYNCS.PHASECHK.TRANS64.TRYWAIT P0, [R11+URZ], R6 ;  /* 0x000000060b0075a7 */ /* 0x000e62000800017f */
[----:B------:R-:W-:-:S05]  /*8000*/  VIADD R2, R7, 0x1 ;  /* 0x0000000107027836 */ /* 0x000fca0000000000 */
[----:B------:R-:W-:-:S04]  /*8010*/  ISETP.NE.AND P1, PT, R2, 0x6, PT ;  /* 0x000000060200780c */ /* 0x000fc80003f25270 */
[----:B------:R-:W-:Y:S02]  /*8020*/  SEL R4, RZ, 0x1, P1 ;  /* 0x00000001ff047807 */ /* 0x000fe40000800000 */
[----:B------:R-:W-:Y:S02]  /*8030*/  SEL R3, R2, RZ, P1 ;  /* 0x000000ff02037207 */ /* 0x000fe40000800000 */
[----:B------:R-:W-:Y:S01]  /*8040*/  LOP3.LUT R4, R9, R4, RZ, 0x3c, !PT ;  /* 0x0000000409047212 */ /* 0x000fe200078e3cff */
[----:B-1----:R-:W-:Y:S06]  /*8050*/  @!P0 BRA `(.L_x_186) ;  /* 0x0000000000ec8947 */ /* 0x002fec0003800000 */
.L_x_199:
[----:B------:R-:W-:Y:S01]  /*8060*/  IMAD R3, R3, 0x8, R0 ;  /* 0x0000000803037824 */ /* 0x000fe200078e0200 */
[----:B------:R-:W-:-:S07]  /*8070*/  SHF.L.U32 R0, R4, 0x1f, RZ ;  /* 0x0000001f04007819 */ /* 0x000fce00000006ff */
.L_x_187:
[----:B--2---:R2:W3:Y:S02]  /*8080*/  SYNCS.PHASECHK.TRANS64.TRYWAIT P0, [R3+URZ], R0 ;  /* 0x00000000030075a7 */ /* 0x0044e4000800017f */
[----:B---3--:R-:W-:Y:S05]  /*8090*/  @!P0 NANOSLEEP.SYNCS 0x989680 ;  /* 0x009896800000895d */ /* 0x008fea0003900000 */
[----:B------:R-:W3:Y:S02]  /*80a0*/  @!P0 SYNCS.PHASECHK.TRANS64 P0, [R3+URZ], R0 ;  /* 0x00000000030085a7 */ /* 0x000ee4000800007f */
[----:B---3--:R-:W-:Y:S05]  /*80b0*/  @!P0 BRA `(.L_x_187) ;  /* 0xfffffffc00f08947 */ /* 0x008fea000383ffff */
.L_x_180:
[----:B------:R-:W-:Y:S05]  /*80c0*/  BSYNC B0 ;  /* 0x0000000000007941 */ /* 0x000fea0003800000 */
.L_x_179:
[----:B------:R-:W-:Y:S05]  /*80d0*/  EXIT ;  /* 0x000000000000794d */ /* 0x000fea0003800000 */
.L_x_21:
[----:B-1----:R1:W2:Y:S02]  /*80e0*/  SYNCS.PHASECHK.TRANS64.TRYWAIT P1, [R3+URZ], R0 ;  /* 0x00000000030075a7 */ /* 0x0022a4000802017f */
[----:B--2---:R-:W-:Y:S05]  /*80f0*/  @!P1 NANOSLEEP.SYNCS 0x989680 ;  /* 0x009896800000995d */ /* 0x004fea0003900000 */
[----:B------:R-:W2:Y:S02]  /*8100*/  @!P1 SYNCS.PHASECHK.TRANS64 P1, [R3+URZ], R0 ;  /* 0x00000000030095a7 */ /* 0x000ea4000802007f */
[----:B--2---:R-:W-:Y:S05]  /*8110*/  @!P1 BRA `(.L_x_21) ;  /* 0xfffffffc00f09947 */ /* 0x004fea000383ffff */
[----:B------:R-:W-:Y:S05]  /*8120*/  BRA `(.L_x_20) ;  /* 0xffffff9400b47947 */ /* 0x000fea000383ffff */
.L_x_26:
[----:B-1----:R1:W2:Y:S02]  /*8130*/  SYNCS.PHASECHK.TRANS64.TRYWAIT P1, [R5+URZ], R4 ;  /* 0x00000004050075a7 */ /* 0x0022a4000802017f */
[----:B--2---:R-:W-:Y:S05]  /*8140*/  @!P1 NANOSLEEP.SYNCS 0x989680 ;  /* 0x009896800000995d */ /* 0x004fea0003900000 */
[----:B------:R-:W2:Y:S02]  /*8150*/  @!P1 SYNCS.PHASECHK.TRANS64 P1, [R5+URZ], R4 ;  /* 0x00000004050095a7 */ /* 0x000ea4000802007f */
[----:B--2---:R-:W-:Y:S05]  /*8160*/  @!P1 BRA `(.L_x_26) ;  /* 0xfffffffc00f09947 */ /* 0x004fea000383ffff */
[----:B------:R-:W-:Y:S05]  /*8170*/  BRA `(.L_x_25) ;  /* 0xffffff9800907947 */ /* 0x000fea000383ffff */
.L_x_167:
[----:B------:R-:W-:Y:S01]  /*8180*/  BSSY B1, `(.L_x_188) ;  /* 0x0000006000017945 */ /* 0x000fe20003800000 */
[----:B------:R-:W-:-:S07]  /*8190*/  IMAD.MOV.U32 R15, RZ, RZ, -0x1 ;  /* 0xffffffffff0f7424 */ /* 0x000fce00078e00ff */
[----:B------:R-:W-:Y:S05]  /*81a0*/  WARPSYNC.COLLECTIVE R15, `(.L_x_189) ;  /* 0x000000000f0c7348 */ /* 0x000fea0003c00000 */
[----:B------:R-:W-:Y:S02]  /*81b0*/  ELECT P6, UR62, PT ;  /* 0x00000000003e782f */ /* 0x000fe400038c0000 */
[----:B------:R-:W-:Y:S01]  /*81c0*/  MOV R14, UR62 ;  /* 0x0000003e000e7c02 */ /* 0x000fe20008000f00 */
[----:B------:R-:W-:Y:S10]  /*81d0*/  ENDCOLLECTIVE ;  /* 0x000000000000791b */ /* 0x000ff40003800000 */
.L_x_189:
[----:B------:R-:W-:Y:S05]  /*81e0*/  BSYNC B1 ;  /* 0x0000000000017941 */ /* 0x000fea0003800000 */
.L_x_188:
[----:B------:R-:W-:Y:S05]  /*81f0*/  BRA `(.L_x_190) ;  /* 0xffffffec00c87947 */ /* 0x000fea000383ffff */
.L_x_170:
[----:B0-----:R0:W1:Y:S02]  /*8200*/  SYNCS.PHASECHK.TRANS64.TRYWAIT P0, [R21+URZ+0x30], R12 ;  /* 0x0000300c150075a7 */ /* 0x001064000800017f */
[----:B-1----:R-:W-:Y:S05]  /*8210*/  @!P0 NANOSLEEP.SYNCS 0x989680 ;  /* 0x009896800000895d */ /* 0x002fea0003900000 */
[----:B------:R-:W1:Y:S02]  /*8220*/  @!P0 SYNCS.PHASECHK.TRANS64 P0, [R21+URZ+0x30], R12 ;  /* 0x0000300c150085a7 */ /* 0x000e64000800007f */
[----:B-1----:R-:W-:Y:S05]  /*8230*/  @!P0 BRA `(.L_x_170) ;  /* 0xfffffffc00f08947 */ /* 0x002fea000383ffff */
[----:B------:R-:W-:Y:S05]  /*8240*/  BRA `(.L_x_191) ;  /* 0xfffffff0000c7947 */ /* 0x000fea000383ffff */
.L_x_178:
[----:B------:R-:W-:Y:S01]  /*8250*/  BSSY B0, `(.L_x_192) ;  /* 0x0000006000007945 */ /* 0x000fe20003800000 */
[----:B------:R-:W-:-:S07]  /*8260*/  IMAD.MOV.U32 R15, RZ, RZ, -0x1 ;  /* 0xffffffffff0f7424 */ /* 0x000fce00078e00ff */
[----:B------:R-:W-:Y:S05]  /*8270*/  WARPSYNC.COLLECTIVE R15, `(.L_x_193) ;  /* 0x000000000f0c7348 */ /* 0x000fea0003c00000 */
[----:B------:R-:W-:Y:S02]  /*8280*/  ELECT P6, UR62, PT ;  /* 0x00000000003e782f */ /* 0x000fe400038c0000 */
[----:B------:R-:W-:Y:S01]  /*8290*/  MOV R14, UR62 ;  /* 0x0000003e000e7c02 */ /* 0x000fe20008000f00 */
[----:B------:R-:W-:Y:S10]  /*82a0*/  ENDCOLLECTIVE ;  /* 0x000000000000791b */ /* 0x000ff40003800000 */
.L_x_193:
[----:B------:R-:W-:Y:S05]  /*82b0*/  BSYNC B0 ;  /* 0x0000000000007941 */ /* 0x000fea0003800000 */
.L_x_192:
[----:B------:R-:W-:Y:S05]  /*82c0*/  BRA `(.L_x_194) ;  /* 0xfffffff800887947 */ /* 0x000fea000383ffff */
.L_x_182:
[----:B0-----:R0:W1:Y:S02]  /*82d0*/  SYNCS.PHASECHK.TRANS64.TRYWAIT P0, [R7+URZ], R4 ;  /* 0x00000004070075a7 */ /* 0x001064000800017f */
[----:B-1----:R-:W-:Y:S05]  /*82e0*/  @!P0 NANOSLEEP.SYNCS 0x989680 ;  /* 0x009896800000895d */ /* 0x002fea0003900000 */
[----:B------:R-:W1:Y:S02]  /*82f0*/  @!P0 SYNCS.PHASECHK.TRANS64 P0, [R7+URZ], R4 ;  /* 0x00000004070085a7 */ /* 0x000e64000800007f */
[----:B-1----:R-:W-:Y:S05]  /*8300*/  @!P0 BRA `(.L_x_182) ;  /* 0xfffffffc00f08947 */ /* 0x002fea000383ffff */
[----:B------:R-:W-:Y:S05]  /*8310*/  BRA `(.L_x_195) ;  /* 0xfffffff800c87947 */ /* 0x000fea000383ffff */
.L_x_183:
[----:B0-----:R0:W1:Y:S02]  /*8320*/  SYNCS.PHASECHK.TRANS64.TRYWAIT P0, [R8+URZ], R5 ;  /* 0x00000005080075a7 */ /* 0x001064000800017f */
[----:B-1----:R-:W-:Y:S05]  /*8330*/  @!P0 NANOSLEEP.SYNCS 0x989680 ;  /* 0x009896800000895d */ /* 0x002fea0003900000 */
[----:B------:R-:W1:Y:S02]  /*8340*/  @!P0 SYNCS.PHASECHK.TRANS64 P0, [R8+URZ], R5 ;  /* 0x00000005080085a7 */ /* 0x000e64000800007f */
[----:B-1----:R-:W-:Y:S05]  /*8350*/  @!P0 BRA `(.L_x_183) ;  /* 0xfffffffc00f08947 */ /* 0x002fea000383ffff */
[----:B------:R-:W-:Y:S05]  /*8360*/  BRA `(.L_x_196) ;  /* 0xfffffff800d87947 */ /* 0x000fea000383ffff */
.L_x_184:
[----:B0-----:R0:W1:Y:S02]  /*8370*/  SYNCS.PHASECHK.TRANS64.TRYWAIT P0, [R9+URZ], R4 ;  /* 0x00000004090075a7 */ /* 0x001064000800017f */
[----:B-1----:R-:W-:Y:S05]  /*8380*/  @!P0 NANOSLEEP.SYNCS 0x989680 ;  /* 0x009896800000895d */ /* 0x002fea0003900000 */
[----:B------:R-:W1:Y:S02]  /*8390*/  @!P0 SYNCS.PHASECHK.TRANS64 P0, [R9+URZ], R4 ;  /* 0x00000004090085a7 */ /* 0x000e64000800007f */
[----:B-1----:R-:W-:Y:S05]  /*83a0*/  @!P0 BRA `(.L_x_184) ;  /* 0xfffffffc00f08947 */ /* 0x002fea000383ffff */
[----:B------:R-:W-:Y:S05]  /*83b0*/  BRA `(.L_x_197) ;  /* 0xfffffff800e87947 */ /* 0x000fea000383ffff */
.L_x_185:
[----:B0-----:R0:W1:Y:S02]  /*83c0*/  SYNCS.PHASECHK.TRANS64.TRYWAIT P0, [R8+URZ], R5 ;  /* 0x00000005080075a7 */ /* 0x001064000800017f */
[----:B-1----:R-:W-:Y:S05]  /*83d0*/  @!P0 NANOSLEEP.SYNCS 0x989680 ;  /* 0x009896800000895d */ /* 0x002fea0003900000 */
[----:B------:R-:W1:Y:S02]  /*83e0*/  @!P0 SYNCS.PHASECHK.TRANS64 P0, [R8+URZ], R5 ;  /* 0x00000005080085a7 */ /* 0x000e64000800007f */
[----:B-1----:R-:W-:Y:S05]  /*83f0*/  @!P0 BRA `(.L_x_185) ;  /* 0xfffffffc00f08947 */ /* 0x002fea000383ffff */
[----:B------:R-:W-:Y:S05]  /*8400*/  BRA `(.L_x_198) ;  /* 0xfffffff800f87947 */ /* 0x000fea000383ffff */
.L_x_186:
[----:B-1----:R1:W2:Y:S02]  /*8410*/  SYNCS.PHASECHK.TRANS64.TRYWAIT P0, [R11+URZ], R6 ;  /* 0x000000060b0075a7 */ /* 0x0022a4000800017f */
[----:B--2---:R-:W-:Y:S05]  /*8420*/  @!P0 NANOSLEEP.SYNCS 0x989680 ;  /* 0x009896800000895d */ /* 0x004fea0003900000 */
[----:B------:R-:W2:Y:S02]  /*8430*/  @!P0 SYNCS.PHASECHK.TRANS64 P0, [R11+URZ], R6 ;  /* 0x000000060b0085a7 */ /* 0x000ea4000800007f */
[----:B--2---:R-:W-:Y:S05]  /*8440*/  @!P0 BRA `(.L_x_186) ;  /* 0xfffffffc00f08947 */ /* 0x004fea000383ffff */
[----:B------:R-:W-:Y:S05]  /*8450*/  BRA `(.L_x_199) ;  /* 0xfffffffc00007947 */ /* 0x000fea000383ffff */
.L_x_200:
[----:B------:R-:W-:-:S00]  /*8460*/  BRA `(.L_x_200) ;  /* 0xfffffffc00fc7947 */ /* 0x000fc0000383ffff */
[----:B------:R-:W-:-:S00]  /*8470*/  NOP ;  /* 0x0000000000007918 */ /* 0x000fc00000000000 */
        /* <DEDUP_REMOVED lines=8> */
.L_x_201:


//--------------------- .nv.global.init           --------------------------
	.section	.nv.global.init,"aw",@progbits
.nv.global.init:
	.type		$str$22,@object
	.size		$str$22,($str$23 - $str$22)
$str$22:
        /*0000*/ 	.byte	0x6b, 0x5f, 0x74, 0x69, 0x6c, 0x65, 0x5f, 0x63, 0x6f, 0x75, 0x6e, 0x74, 0x20, 0x3e, 0x3d, 0x20
        /*0010*/ 	.byte	0x31, 0x00
	.type		$str$23,@object
	.size		$str$23,(__unnamed_1 - $str$23)
$str$23:
        /*0012*/ 	.byte	0x2f, 0x74, 0x6d, 0x70, 0x2f, 0x63, 0x75, 0x74, 0x6c, 0x61, 0x73, 0x73, 0x5f, 0x73, 0x77, 0x65
        /*0022*/ 	.byte	0x65, 0x70, 0x5f, 0x73, 0x72, 0x63, 0x2f, 0x69, 0x6e, 0x63, 0x6c, 0x75, 0x64, 0x65, 0x2f, 0x63
        /*0032*/ 	.byte	0x75, 0x74, 0x6c, 0x61, 0x73, 0x73, 0x2f, 0x67, 0x65, 0x6d, 0x6d, 0x2f, 0x63, 0x6f, 0x6c, 0x6c
        /*0042*/ 	.byte	0x65, 0x63, 0x74, 0x69, 0x76, 0x65, 0x2f, 0x73, 0x6d, 0x39, 0x30, 0x5f, 0x6d, 0x6d, 0x61, 0x5f
        /*0052*/ 	.byte	0x74, 0x6d, 0x61, 0x5f, 0x67, 0x6d, 0x6d, 0x61, 0x5f, 0x73, 0x73, 0x5f, 0x77, 0x61, 0x72, 0x70
        /*0062*/ 	.byte	0x73, 0x70, 0x65, 0x63, 0x69, 0x61, 0x6c, 0x69, 0x7a, 0x65, 0x64, 0x2e, 0x68, 0x70, 0x70, 0x00
	.type		__unnamed_1,@object
	.size		__unnamed_1,(.L_0 - __unnamed_1)
__unnamed_1:
        /*0072*/ 	.byte	0x76, 0x6f, 0x69, 0x64, 0x20, 0x63, 0x75, 0x74, 0x6c, 0x61, 0x73, 0x73, 0x3a, 0x3a, 0x67, 0x65
        /* <DEDUP_REMOVED lines=181> */
.L_0:


//--------------------- .nv.shared._ZN7cutlass13device_kernelINS_4gemm6kernel13GemmUniversalIN4cute5tupleIJiiiiEEENS1_10collective13CollectiveMmaINS1_34MainloopSm90TmaGmmaWarpSpecializedILi6ENS5_IJNS4_1CILi4EEESB_NSA_ILi1EEEEEENS1_35KernelTmaWarpSpecializedCooperativeEEENS5_IJNSA_ILi128EEESG_NSA_ILi64EEEEEENS_6half_tENS5_IJSC_llEEESJ_NS5_IJlSC_lEEENS4_8TiledMMAINS4_8MMA_AtomIJNS4_4SM904GMMA26MMA_64x128x16_F32F16F16_SSILNSP_5MajorE1ELSR_0ELNSP_7ScaleInE1ELSS_1EEEEEENS4_6LayoutINS5_IJNSA_ILi2EEESC_SC_EEENS5_IJSC_NSA_ILi0EEESY_EEEEENS5_IJNS4_10UnderscoreES11_S11_EEEEENS4_23SM90_TMA_LOAD_MULTICASTENS4_14ComposedLayoutINS4_7SwizzleILi3ELi4ELi3EEENS4_18smem_ptr_flag_bitsILi16EEENSV_INS5_IJSH_NSA_ILi8EEEEEENS5_IJSC_SH_EEEEEEEvNS4_8identityES14_NS15_IS17_S19_NSV_INS5_IJS1A_SH_EEENS5_IJSH_SC_EEEEEEEvS1F_EENS_8epilogue10collective6detail29Sm90TmaWarpSpecializedAdapterINS1M_15DefaultEpilogueISJ_SL_SL_NS1L_6thread17LinearCombinationISJ_Li1EffLNS1Q_9ScaleType4KindE0ELNS_15FloatRoundStyleE2ESJ_EENS1_15EpilogueDefaultEEEEEvvEEEEvNT_6ParamsE --------------------------
	.section	.nv.shared._ZN7cutlass13device_kernelINS_4gemm6kernel13GemmUniversalIN4cute5tupleIJiiiiEEENS1_10collective13CollectiveMmaINS1_34MainloopSm90TmaGmmaWarpSpecializedILi6ENS5_IJNS4_1CILi4EEESB_NSA_ILi1EEEEEENS1_35KernelTmaWarpSpecializedCooperativeEEENS5_IJNSA_ILi128EEESG_NSA_ILi64EEEEEENS_6half_tENS5_IJSC_llEEESJ_NS5_IJlSC_lEEENS4_8TiledMMAINS4_8MMA_AtomIJNS4_4SM904GMMA26MMA_64x128x16_F32F16F16_SSILNSP_5MajorE1ELSR_0ELNSP_7ScaleInE1ELSS_1EEEEEENS4_6LayoutINS5_IJNSA_ILi2EEESC_SC_EEENS5_IJSC_NSA_ILi0EEESY_EEEEENS5_IJNS4_10UnderscoreES11_S11_EEEEENS4_23SM90_TMA_LOAD_MULTICASTENS4_14ComposedLayoutINS4_7SwizzleILi3ELi4ELi3EEENS4_18smem_ptr_flag_bitsILi16EEENSV_INS5_IJSH_NSA_ILi8EEEEEENS5_IJSC_SH_EEEEEEEvNS4_8identityES14_NS15_IS17_S19_NSV_INS5_IJS1A_SH_EEENS5_IJSH_SC_EEEEEEEvS1F_EENS_8epilogue10collective6detail29Sm90TmaWarpSpecializedAdapterINS1M_15DefaultEpilogueISJ_SL_SL_NS1L_6thread17LinearCombinationISJ_Li1EffLNS1Q_9ScaleType4KindE0ELNS_15FloatRoundStyleE2ESJ_EENS1_15EpilogueDefaultEEEEEvvEEEEvNT_6ParamsE,"aw",@nobits
	.sectionflags	@""
	.align	16
	.zero		1024


//--------------------- .nv.shared.reserved.0     --------------------------
	.section	.nv.shared.reserved.0,"aw",@nobits
	.weak		__nv_reservedSMEM_offset_0_alias
	.size		__nv_reservedSMEM_offset_0_alias, 0, 0
	.other		__nv_reservedSMEM_offset_0_alias,@"STO_CUDA_RESERVED_SHARED STV_DEFAULT"
__nv_reservedSMEM_offset_0_alias:
	.zero		0


//--------------------- .nv.global                --------------------------
	.section	.nv.global,"aw",@nobits
.nv.global:
	.type		_ZN40_INTERNAL_58e21dfa_4_k_cu_de88ed5c_303784cute1_E,@object
	.size		_ZN40_INTERNAL_58e21dfa_4_k_cu_de88ed5c_303784cute1_E,(_ZN40_INTERNAL_58e21dfa_4_k_cu_de88ed5c_303784cuda3std3__45__cpo6cbeginE - _ZN40_INTERNAL_58e21dfa_4_k_cu_de88ed5c_303784cute1_E)
_ZN40_INTERNAL_58e21dfa_4_k_cu_de88ed5c_303784cute1_E:
	.zero		1
	.type		_ZN40_INTERNAL_58e21dfa_4_k_cu_de88ed5c_303784cuda3std3__45__cpo6cbeginE,@object
	.size		_ZN40_INTERNAL_58e21dfa_4_k_cu_de88ed5c_303784cuda3std3__45__cpo6cbeginE,(_ZN40_INTERNAL_58e21dfa_4_k_cu_de88ed5c_303784cuda3std3__48in_placeE - _ZN40_INTERNAL_58e21dfa_4_k_cu_de88ed5c_303784cuda3std3__45__cpo6cbeginE)
_ZN40_INTERNAL_58e21dfa_4_k_cu_de88ed5c_303784cuda3std3__45__cpo6cbeginE:
	.zero		1
	.type		_ZN40_INTERNAL_58e21dfa_4_k_cu_de88ed5c_303784cuda3std3__48in_placeE,@object
	.size		_ZN40_INTERNAL_58e21dfa_4_k_cu_de88ed5c_303784cuda3std3__48in_placeE,(_ZN40_INTERNAL_58e21dfa_4_k_cu_de88ed5c_303784cuda3std6ranges3__45__cpo9iter_moveE - _ZN40_INTERNAL_58e21dfa_4_k_cu_de88ed5c_303784cuda3std3__48in_placeE)
_ZN40_INTERNAL_58e21dfa_4_k_cu_de88ed5c_303784cuda3std3__48in_placeE:
	.zero		1
	.type		_ZN40_INTERNAL_58e21dfa_4_k_cu_de88ed5c_303784cuda3std6ranges3__45__cpo9iter_moveE,@object
	.size		_ZN40_INTERNAL_58e21dfa_4_k_cu_de88ed5c_303784cuda3std6ranges3__45__cpo9iter_moveE,(_ZN40_INTERNAL_58e21dfa_4_k_cu_de88ed5c_303784cuda3std3__45__cpo5beginE - _ZN40_INTERNAL_58e21dfa_4_k_cu_de88ed5c_303784cuda3std6ranges3__45__cpo9iter_moveE)
_ZN40_INTERNAL_58e21dfa_4_k_cu_de88ed5c_303784cuda3std6ranges3__45__cpo9iter_moveE:
	.zero		1
	.type		_ZN40_INTERNAL_58e21dfa_4_k_cu_de88ed5c_303784cuda3std3__45__cpo5beginE,@object
	.size		_ZN40_INTERNAL_58e21dfa_4_k_cu_de88ed5c_303784cuda3std3__45__cpo5beginE,(_ZN40_INTERNAL_58e21dfa_4_k_cu_de88ed5c_303784cuda3std3__442_GLOBAL__N__58e21dfa_4_k_cu_de88ed5c_303786ignoreE - _ZN40_INTERNAL_58e21dfa_4_k_cu_de88ed5c_303784cuda3std3__45__cpo5beginE)
_ZN40_INTERNAL_58e21dfa_4_k_cu_de88ed5c_303784cuda3std3__45__cpo5beginE:
	.zero		1
	.type		_ZN40_INTERNAL_58e21dfa_4_k_cu_de88ed5c_303784cuda3std3__442_GLOBAL__N__58e21dfa_4_k_cu_de88ed5c_303786ignoreE,@object
	.size		_ZN40_INTERNAL_58e21dfa_4_k_cu_de88ed5c_303784cuda3std3__442_GLOBAL__N__58e21dfa_4_k_cu_de88ed5c_303786ignoreE,(_ZN40_INTERNAL_58e21dfa_4_k_cu_de88ed5c_303784cute7productE - _ZN40_INTERNAL_58e21dfa_4_k_cu_de88ed5c_303784cuda3std3__442_GLOBAL__N__58e21dfa_4_k_cu_de88ed5c_303786ignoreE)
_ZN40_INTERNAL_58e21dfa_4_k_cu_de88ed5c_303784cuda3std3__442_GLOBAL__N__58e21dfa_4_k_cu_de88ed5c_303786ignoreE:
	.zero		1
	.type		_ZN40_INTERNAL_58e21dfa_4_k_cu_de88ed5c_303784cute7productE,@object
	.size		_ZN40_INTERNAL_58e21dfa_4_k_cu_de88ed5c_303784cute7productE,(_ZN40_INTERNAL_58e21dfa_4_k_cu_de88ed5c_303784cuda3std3__45__cpo3endE - _ZN40_INTERNAL_58e21dfa_4_k_cu_de88ed5c_303784cute7productE)
_ZN40_INTERNAL_58e21dfa_4_k_cu_de88ed5c_303784cute7productE:
	.zero		1
	.type		_ZN40_INTERNAL_58e21dfa_4_k_cu_de88ed5c_303784cuda3std3__45__cpo3endE,@object
	.size		_ZN40_INTERNAL_58e21dfa_4_k_cu_de88ed5c_303784cuda3std3__45__cpo3endE,(_ZN40_INTERNAL_58e21dfa_4_k_cu_de88ed5c_303784cuda3std3__419piecewise_constructE - _ZN40_INTERNAL_58e21dfa_4_k_cu_de88ed5c_303784cuda3std3__45__cpo3endE)
_ZN40_INTERNAL_58e21dfa_4_k_cu_de88ed5c_303784cuda3std3__45__cpo3endE:
	.zero		1
	.type		_ZN40_INTERNAL_58e21dfa_4_k_cu_de88ed5c_303784cuda3std3__419piecewise_constructE,@object
	.size		_ZN40_INTERNAL_58e21dfa_4_k_cu_de88ed5c_303784cuda3std3__419piecewise_constructE,(_ZN40_INTERNAL_58e21dfa_4_k_cu_de88ed5c_303784cuda3std3__45__cpo4cendE - _ZN40_INTERNAL_58e21dfa_4_k_cu_de88ed5c_303784cuda3std3__419piecewise_constructE)
_ZN40_INTERNAL_58e21dfa_4_k_cu_de88ed5c_303784cuda3std3__419piecewise_constructE:
	.zero		1
	.type		_ZN40_INTERNAL_58e21dfa_4_k_cu_de88ed5c_303784cuda3std3__45__cpo4cendE,@object
	.size		_ZN40_INTERNAL_58e21dfa_4_k_cu_de88ed5c_303784cuda3std3__45__cpo4cendE,(_ZN40_INTERNAL_58e21dfa_4_k_cu_de88ed5c_303784cuda3std6ranges3__45__cpo4swapE - _ZN40_INTERNAL_58e21dfa_4_k_cu_de88ed5c_303784cuda3std3__45__cpo4cendE)
_ZN40_INTERNAL_58e21dfa_4_k_cu_de88ed5c_303784cuda3std3__45__cpo4cendE:
	.zero		1
	.type		_ZN40_INTERNAL_58e21dfa_4_k_cu_de88ed5c_303784cuda3std6ranges3__45__cpo4swapE,@object
	.size		_ZN40_INTERNAL_58e21dfa_4_k_cu_de88ed5c_303784cuda3std6ranges3__45__cpo4swapE,(.L_8 - _ZN40_INTERNAL_58e21dfa_4_k_cu_de88ed5c_303784cuda3std6ranges3__45__cpo4swapE)
_ZN40_INTERNAL_58e21dfa_4_k_cu_de88ed5c_303784cuda3std6ranges3__45__cpo4swapE:
	.zero		1
.L_8:


//--------------------- .nv.constant0._ZN7cutlass13device_kernelINS_4gemm6kernel13GemmUniversalIN4cute5tupleIJiiiiEEENS1_10collective13CollectiveMmaINS1_34MainloopSm90TmaGmmaWarpSpecializedILi6ENS5_IJNS4_1CILi4EEESB_NSA_ILi1EEEEEENS1_35KernelTmaWarpSpecializedCooperativeEEENS5_IJNSA_ILi128EEESG_NSA_ILi64EEEEEENS_6half_tENS5_IJSC_llEEESJ_NS5_IJlSC_lEEENS4_8TiledMMAINS4_8MMA_AtomIJNS4_4SM904GMMA26MMA_64x128x16_F32F16F16_SSILNSP_5MajorE1ELSR_0ELNSP_7ScaleInE1ELSS_1EEEEEENS4_6LayoutINS5_IJNSA_ILi2EEESC_SC_EEENS5_IJSC_NSA_ILi0EEESY_EEEEENS5_IJNS4_10UnderscoreES11_S11_EEEEENS4_23SM90_TMA_LOAD_MULTICASTENS4_14ComposedLayoutINS4_7SwizzleILi3ELi4ELi3EEENS4_18smem_ptr_flag_bitsILi16EEENSV_INS5_IJSH_NSA_ILi8EEEEEENS5_IJSC_SH_EEEEEEEvNS4_8identityES14_NS15_IS17_S19_NSV_INS5_IJS1A_SH_EEENS5_IJSH_SC_EEEEEEEvS1F_EENS_8epilogue10collective6detail29Sm90TmaWarpSpecializedAdapterINS1M_15DefaultEpilogueISJ_SL_SL_NS1L_6thread17LinearCombinationISJ_Li1EffLNS1Q_9ScaleType4KindE0ELNS_15FloatRoundStyleE2ESJ_EENS1_15EpilogueDefaultEEEEEvvEEEEvNT_6ParamsE --------------------------
	.section	.nv.constant0._ZN7cutlass13device_kernelINS_4gemm6kernel13GemmUniversalIN4cute5tupleIJiiiiEEENS1_10collective13CollectiveMmaINS1_34MainloopSm90TmaGmmaWarpSpecializedILi6ENS5_IJNS4_1CILi4EEESB_NSA_ILi1EEEEEENS1_35KernelTmaWarpSpecializedCooperativeEEENS5_IJNSA_ILi128EEESG_NSA_ILi64EEEEEENS_6half_tENS5_IJSC_llEEESJ_NS5_IJlSC_lEEENS4_8TiledMMAINS4_8MMA_AtomIJNS4_4SM904GMMA26MMA_64x128x16_F32F16F16_SSILNSP_5MajorE1ELSR_0ELNSP_7ScaleInE1ELSS_1EEEEEENS4_6LayoutINS5_IJNSA_ILi2EEESC_SC_EEENS5_IJSC_NSA_ILi0EEESY_EEEEENS5_IJNS4_10UnderscoreES11_S11_EEEEENS4_23SM90_TMA_LOAD_MULTICASTENS4_14ComposedLayoutINS4_7SwizzleILi3ELi4ELi3EEENS4_18smem_ptr_flag_bitsILi16EEENSV_INS5_IJSH_NSA_ILi8EEEEEENS5_IJSC_SH_EEEEEEEvNS4_8identityES14_NS15_IS17_S19_NSV_INS5_IJS1A_SH_EEENS5_IJSH_SC_EEEEEEEvS1F_EENS_8epilogue10collective6detail29Sm90TmaWarpSpecializedAdapterINS1M_15DefaultEpilogueISJ_SL_SL_NS1L_6thread17LinearCombinationISJ_Li1EffLNS1Q_9ScaleType4KindE0ELNS_15FloatRoundStyleE2ESJ_EENS1_15EpilogueDefaultEEEEEvvEEEEvNT_6ParamsE,"a",@progbits
	.sectionflags	@""
	.align	4
.nv.constant0._ZN7cutlass13device_kernelINS_4gemm6kernel13GemmUniversalIN4cute5tupleIJiiiiEEENS1_10collective13CollectiveMmaINS1_34MainloopSm90TmaGmmaWarpSpecializedILi6ENS5_IJNS4_1CILi4EEESB_NSA_ILi1EEEEEENS1_35KernelTmaWarpSpecializedCooperativeEEENS5_IJNSA_ILi128EEESG_NSA_ILi64EEEEEENS_6half_tENS5_IJSC_llEEESJ_NS5_IJlSC_lEEENS4_8TiledMMAINS4_8MMA_AtomIJNS4_4SM904GMMA26MMA_64x128x16_F32F16F16_SSILNSP_5MajorE1ELSR_0ELNSP_7ScaleInE1ELSS_1EEEEEENS4_6LayoutINS5_IJNSA_ILi2EEESC_SC_EEENS5_IJSC_NSA_ILi0EEESY_EEEEENS5_IJNS4_10UnderscoreES11_S11_EEEEENS4_23SM90_TMA_LOAD_MULTICASTENS4_14ComposedLayoutINS4_7SwizzleILi3ELi4ELi3EEENS4_18smem_ptr_flag_bitsILi16EEENSV_INS5_IJSH_NSA_ILi8EEEEEENS5_IJSC_SH_EEEEEEEvNS4_8identityES14_NS15_IS17_S19_NSV_INS5_IJS1A_SH_EEENS5_IJSH_SC_EEEEEEEvS1F_EENS_8epilogue10collective6detail29Sm90TmaWarpSpecializedAdapterINS1M_15DefaultEpilogueISJ_SL_SL_NS1L_6thread17LinearCombinationISJ_Li1EffLNS1Q_9ScaleType4KindE0ELNS_15FloatRoundStyleE2ESJ_EENS1_15EpilogueDefaultEEEEEvvEEEEvNT_6ParamsE:
	.zero		1664


//--------------------- SYMBOLS --------------------------

	.type		.nv.reservedSmem.offset0,@object
	.size		.nv.reservedSmem.offset0,0x4
	.type		__assertfail,@function
